	.target	sm_90a

	.elftype	@"ET_EXEC"


//--------------------- .note.nv.tkinfo           --------------------------
	.section	.note.nv.tkinfo,"",@"SHT_NOTE"
	.sectionflags	@"SHF_NOTE_NV_TKINFO"
	.tkinfo
        /*0018*/ 	.word	0x00000002
        /*0030*/ 	.string	""
        /*0030*/ 	.string	"ptxas"
        /*0030*/ 	.string	"Cuda compilation tools, release 13.0, V13.0.88"
        /*0030*/ 	.string	"Build cuda_13.0.r13.0/compiler.36424714_0"
        /*0030*/ 	.string	"-arch sm_90a -m 64 "



//--------------------- .note.nv.cuinfo           --------------------------
	.section	.note.nv.cuinfo,"",@"SHT_NOTE"
	.sectionflags	@"SHF_NOTE_NV_CUINFO"
        /*0018*/ 	.short	0x0002
        /*001a*/ 	.short	0x005a
        /*001c*/ 	.short	0x0082
	.zero		2


//--------------------- .nv.info                  --------------------------
	.section	.nv.info,"",@"SHT_CUDA_INFO"
	.align	4


	//----- nvinfo : EIATTR_REGCOUNT
	.align		4
        /*0000*/ 	.byte	0x04, 0x2f
        /*0002*/ 	.short	(.L_15 - .L_14)
	.align		4
.L_14:
        /*0004*/ 	.word	index@(_ZN7cutlass13device_kernelINS_4gemm6kernel13GemmUniversalIN4cute5tupleIJiiiiEEENS1_10collective13CollectiveMmaINS1_34MainloopSm90TmaGmmaWarpSpecializedILi4ENS5_IJNS4_1CILi1EEENSA_ILi8EEESB_EEENS1_32KernelTmaWarpSpecializedPingpongEEENS5_IJNSA_ILi64EEENSA_ILi128EEESH_EEENS_6half_tENS5_IJlSB_lEEESJ_SK_NS4_8TiledMMAINS4_8MMA_AtomIJNS4_4SM904GMMA26MMA_64x128x16_F32F16F16_SSILNSO_5MajorE0ELSQ_0ELNSO_7ScaleInE1ELSR_1EEEEEENS4_6LayoutINS5_IJSB_SB_SB_EEENS5_IJNSA_ILi0EEESW_SW_EEEEENS5_IJNS4_10UnderscoreESZ_SZ_EEEEENS4_23SM90_TMA_LOAD_MULTICASTENS4_14ComposedLayoutINS4_7SwizzleILi3ELi4ELi3EEENS4_18smem_ptr_flag_bitsILi16EEENSU_INS5_IJSC_SG_EEENS5_IJSG_SB_EEEEEEEvNS4_8identityENS4_13SM90_TMA_LOADES1B_vS1C_EENS_8epilogue10collective6detail29Sm90TmaWarpSpecializedAdapterINS1G_15DefaultEpilogueISJ_SK_SK_NS1F_6thread17LinearCombinationISJ_Li1EffLNS1K_9ScaleType4KindE0ELNS_15FloatRoundStyleE2ESJ_EENS1_15EpilogueDefaultEEEEEvvEEEEvNT_6ParamsE)
        /*0008*/ 	.word	0x000000a8


	//----- nvinfo : EIATTR_FRAME_SIZE
	.align		4
.L_15:
        /*000c*/ 	.byte	0x04, 0x11
        /*000e*/ 	.short	(.L_17 - .L_16)
	.align		4
.L_16:
        /*0010*/ 	.word	index@(_ZN7cutlass13device_kernelINS_4gemm6kernel13GemmUniversalIN4cute5tupleIJiiiiEEENS1_10collective13CollectiveMmaINS1_34MainloopSm90TmaGmmaWarpSpecializedILi4ENS5_IJNS4_1CILi1EEENSA_ILi8EEESB_EEENS1_32KernelTmaWarpSpecializedPingpongEEENS5_IJNSA_ILi64EEENSA_ILi128EEESH_EEENS_6half_tENS5_IJlSB_lEEESJ_SK_NS4_8TiledMMAINS4_8MMA_AtomIJNS4_4SM904GMMA26MMA_64x128x16_F32F16F16_SSILNSO_5MajorE0ELSQ_0ELNSO_7ScaleInE1ELSR_1EEEEEENS4_6LayoutINS5_IJSB_SB_SB_EEENS5_IJNSA_ILi0EEESW_SW_EEEEENS5_IJNS4_10UnderscoreESZ_SZ_EEEEENS4_23SM90_TMA_LOAD_MULTICASTENS4_14ComposedLayoutINS4_7SwizzleILi3ELi4ELi3EEENS4_18smem_ptr_flag_bitsILi16EEENSU_INS5_IJSC_SG_EEENS5_IJSG_SB_EEEEEEEvNS4_8identityENS4_13SM90_TMA_LOADES1B_vS1C_EENS_8epilogue10collective6detail29Sm90TmaWarpSpecializedAdapterINS1G_15DefaultEpilogueISJ_SK_SK_NS1F_6thread17LinearCombinationISJ_Li1EffLNS1K_9ScaleType4KindE0ELNS_15FloatRoundStyleE2ESJ_EENS1_15EpilogueDefaultEEEEEvvEEEEvNT_6ParamsE)
        /*0014*/ 	.word	0x00000000


	//----- nvinfo : EIATTR_MIN_STACK_SIZE
	.align		4
.L_17:
        /*0018*/ 	.byte	0x04, 0x12
        /*001a*/ 	.short	(.L_19 - .L_18)
	.align		4
.L_18:
        /*001c*/ 	.word	index@(_ZN7cutlass13device_kernelINS_4gemm6kernel13GemmUniversalIN4cute5tupleIJiiiiEEENS1_10collective13CollectiveMmaINS1_34MainloopSm90TmaGmmaWarpSpecializedILi4ENS5_IJNS4_1CILi1EEENSA_ILi8EEESB_EEENS1_32KernelTmaWarpSpecializedPingpongEEENS5_IJNSA_ILi64EEENSA_ILi128EEESH_EEENS_6half_tENS5_IJlSB_lEEESJ_SK_NS4_8TiledMMAINS4_8MMA_AtomIJNS4_4SM904GMMA26MMA_64x128x16_F32F16F16_SSILNSO_5MajorE0ELSQ_0ELNSO_7ScaleInE1ELSR_1EEEEEENS4_6LayoutINS5_IJSB_SB_SB_EEENS5_IJNSA_ILi0EEESW_SW_EEEEENS5_IJNS4_10UnderscoreESZ_SZ_EEEEENS4_23SM90_TMA_LOAD_MULTICASTENS4_14ComposedLayoutINS4_7SwizzleILi3ELi4ELi3EEENS4_18smem_ptr_flag_bitsILi16EEENSU_INS5_IJSC_SG_EEENS5_IJSG_SB_EEEEEEEvNS4_8identityENS4_13SM90_TMA_LOADES1B_vS1C_EENS_8epilogue10collective6detail29Sm90TmaWarpSpecializedAdapterINS1G_15DefaultEpilogueISJ_SK_SK_NS1F_6thread17LinearCombinationISJ_Li1EffLNS1K_9ScaleType4KindE0ELNS_15FloatRoundStyleE2ESJ_EENS1_15EpilogueDefaultEEEEEvvEEEEvNT_6ParamsE)
        /*0020*/ 	.word	0x00000000
.L_19:


//--------------------- .nv.compat                --------------------------
	.section	.nv.compat,"",@"SHT_CUDA_COMPAT_INFO"
	.align	4
        /*0000*/ 	.byte	0x02, 0x09, 0x01, 0x00, 0x02, 0x02, 0x04, 0x00, 0x02, 0x05, 0x05, 0x00, 0x03, 0x07, 0x01, 0x01
        /*0010*/ 	.byte	0x02, 0x03, 0x01, 0x00, 0x02, 0x06, 0x01, 0x00, 0x04, 0x0b, 0x08, 0x00, 0x00, 0x00, 0x00, 0x00
        /*0020*/ 	.byte	0x00, 0x00, 0x00, 0x00


//--------------------- .nv.info._ZN7cutlass13device_kernelINS_4gemm6kernel13GemmUniversalIN4cute5tupleIJiiiiEEENS1_10collective13CollectiveMmaINS1_34MainloopSm90TmaGmmaWarpSpecializedILi4ENS5_IJNS4_1CILi1EEENSA_ILi8EEESB_EEENS1_32KernelTmaWarpSpecializedPingpongEEENS5_IJNSA_ILi64EEENSA_ILi128EEESH_EEENS_6half_tENS5_IJlSB_lEEESJ_SK_NS4_8TiledMMAINS4_8MMA_AtomIJNS4_4SM904GMMA26MMA_64x128x16_F32F16F16_SSILNSO_5MajorE0ELSQ_0ELNSO_7ScaleInE1ELSR_1EEEEEENS4_6LayoutINS5_IJSB_SB_SB_EEENS5_IJNSA_ILi0EEESW_SW_EEEEENS5_IJNS4_10UnderscoreESZ_SZ_EEEEENS4_23SM90_TMA_LOAD_MULTICASTENS4_14ComposedLayoutINS4_7SwizzleILi3ELi4ELi3EEENS4_18smem_ptr_flag_bitsILi16EEENSU_INS5_IJSC_SG_EEENS5_IJSG_SB_EEEEEEEvNS4_8identityENS4_13SM90_TMA_LOADES1B_vS1C_EENS_8epilogue10collective6detail29Sm90TmaWarpSpecializedAdapterINS1G_15DefaultEpilogueISJ_SK_SK_NS1F_6thread17LinearCombinationISJ_Li1EffLNS1K_9ScaleType4KindE0ELNS_15FloatRoundStyleE2ESJ_EENS1_15EpilogueDefaultEEEEEvvEEEEvNT_6ParamsE --------------------------
	.section	.nv.info._ZN7cutlass13device_kernelINS_4gemm6kernel13GemmUniversalIN4cute5tupleIJiiiiEEENS1_10collective13CollectiveMmaINS1_34MainloopSm90TmaGmmaWarpSpecializedILi4ENS5_IJNS4_1CILi1EEENSA_ILi8EEESB_EEENS1_32KernelTmaWarpSpecializedPingpongEEENS5_IJNSA_ILi64EEENSA_ILi128EEESH_EEENS_6half_tENS5_IJlSB_lEEESJ_SK_NS4_8TiledMMAINS4_8MMA_AtomIJNS4_4SM904GMMA26MMA_64x128x16_F32F16F16_SSILNSO_5MajorE0ELSQ_0ELNSO_7ScaleInE1ELSR_1EEEEEENS4_6LayoutINS5_IJSB_SB_SB_EEENS5_IJNSA_ILi0EEESW_SW_EEEEENS5_IJNS4_10UnderscoreESZ_SZ_EEEEENS4_23SM90_TMA_LOAD_MULTICASTENS4_14ComposedLayoutINS4_7SwizzleILi3ELi4ELi3EEENS4_18smem_ptr_flag_bitsILi16EEENSU_INS5_IJSC_SG_EEENS5_IJSG_SB_EEEEEEEvNS4_8identityENS4_13SM90_TMA_LOADES1B_vS1C_EENS_8epilogue10collective6detail29Sm90TmaWarpSpecializedAdapterINS1G_15DefaultEpilogueISJ_SK_SK_NS1F_6thread17LinearCombinationISJ_Li1EffLNS1K_9ScaleType4KindE0ELNS_15FloatRoundStyleE2ESJ_EENS1_15EpilogueDefaultEEEEEvvEEEEvNT_6ParamsE,"",@"SHT_CUDA_INFO"
	.sectionflags	@""
	.align	4


	//----- nvinfo : EIATTR_CUDA_API_VERSION
	.align		4
        /*0000*/ 	.byte	0x04, 0x37
        /*0002*/ 	.short	(.L_21 - .L_20)
.L_20:
        /*0004*/ 	.word	0x00000082


	//----- nvinfo : EIATTR_KPARAM_INFO
	.align		4
.L_21:
        /*0008*/ 	.byte	0x04, 0x17
        /*000a*/ 	.short	(.L_23 - .L_22)
.L_22:
        /*000c*/ 	.word	0x00000000
        /*0010*/ 	.short	0x0000
        /*0012*/ 	.short	0x0070
        /*0014*/ 	.byte	0x00, 0xf0, 0x01, 0x10


	//----- nvinfo : EIATTR_SPARSE_MMA_MASK
	.align		4
.L_23:
        /*0018*/ 	.byte	0x03, 0x50
        /*001a*/ 	.short	0x0000


	//----- nvinfo : EIATTR_MAXREG_COUNT
	.align		4
        /*001c*/ 	.byte	0x03, 0x1b
        /*001e*/ 	.short	0x00a8


	//----- nvinfo : EIATTR_NUM_BARRIERS
	.align		4
        /*0020*/ 	.byte	0x02, 0x4c
        /*0022*/ 	.byte	0x01
	.zero		1


	//----- nvinfo : EIATTR_EXTERNS
	.align		4
        /*0024*/ 	.byte	0x04, 0x0f
        /*0026*/ 	.short	(.L_25 - .L_24)


	//   ....[0]....
	.align		4
.L_24:
        /*0028*/ 	.word	index@(__assertfail)


	//----- nvinfo : EIATTR_MERCURY_ISA_VERSION
	.align		4
.L_25:
        /*002c*/ 	.byte	0x03, 0x5f
        /*002e*/ 	.short	0x0101


	//----- nvinfo : EIATTR_INT_WARP_WIDE_INSTR_OFFSETS
	.align		4
        /*0030*/ 	.byte	0x04, 0x31
        /*0032*/ 	.short	(.L_27 - .L_26)


	//   ....[0]....
.L_26:
        /*0034*/ 	.word	0x00000590


	//   ....[1]....
        /*0038*/ 	.word	0x000005d0


	//   ....[2]....
        /*003c*/ 	.word	0x00000660


	//   ....[3]....
        /*0040*/ 	.word	0x00000690


	//   ....[4]....
        /*0044*/ 	.word	0x000006d0


	//   ....[5]....
        /*0048*/ 	.word	0x000006e0


	//   ....[6]....
        /*004c*/ 	.word	0x000007a0


	//   ....[7]....
        /*0050*/ 	.word	0x00000800


	//   ....[8]....
        /*0054*/ 	.word	0x00002530


	//----- nvinfo : EIATTR_COOP_GROUP_MASK_REGIDS
	.align		4
.L_27:
        /*0058*/ 	.byte	0x04, 0x29
        /*005a*/ 	.short	(.L_29 - .L_28)


	//   ....[0]....
.L_28:
        /*005c*/ 	.word	0xffffffff


	//   ....[1]....
        /*0060*/ 	.word	0xffffffff


	//   ....[2]....
        /*0064*/ 	.word	0xffffffff


	//   ....[3]....
        /*0068*/ 	.word	0xffffffff


	//   ....[4]....
        /*006c*/ 	.word	0xffffffff


	//   ....[5]....
        /*0070*/ 	.word	0xffffffff


	//   ....[6]....
        /*0074*/ 	.word	0xffffffff


	//----- nvinfo : EIATTR_COOP_GROUP_INSTR_OFFSETS
	.align		4
.L_29:
        /*0078*/ 	.byte	0x04, 0x28
        /*007a*/ 	.short	(.L_31 - .L_30)


	//   ....[0]....
.L_30:
        /*007c*/ 	.word	0x00000060


	//   ....[1]....
        /*0080*/ 	.word	0x00000080


	//   ....[2]....
        /*0084*/ 	.word	0x00000180


	//   ....[3]....
        /*0088*/ 	.word	0x000003b0


	//   ....[4]....
        /*008c*/ 	.word	0x000003f0


	//   ....[5]....
        /*0090*/ 	.word	0x000004e0


	//   ....[6]....
        /*0094*/ 	.word	0x00000910


	//----- nvinfo : EIATTR_REG_RECONFIG
	.align		4
.L_31:
        /*0098*/ 	.byte	0x01, 0x54
	.zero		2


	//----- nvinfo : EIATTR_SYSCALL_OFFSETS
	.align		4
        /*009c*/ 	.byte	0x04, 0x46
        /*009e*/ 	.short	(.L_33 - .L_32)


	//   ....[0]....
.L_32:
        /*00a0*/ 	.word	0x00001940


	//----- nvinfo : EIATTR_MBARRIER_INSTR_OFFSETS
	.align		4
.L_33:
        /*00a4*/ 	.byte	0x04, 0x39
        /*00a6*/ 	.short	(.L_35 - .L_34)


	//   ....[0]....
.L_34:
        /*00a8*/ 	.word	0x00000320
        /*00ac*/ 	.word	0x000000ff
        /*00b0*/ 	.word	0x00000000
        /*00b4*/ 	.short	0x0100
        /*00b6*/ 	.byte	0x07
	.zero		1


	//   ....[1]....
        /*00b8*/ 	.word	0x00000330
        /*00bc*/ 	.word	0x000000ff
        /*00c0*/ 	.word	0x00000020
        /*00c4*/ 	.short	0x0100
        /*00c6*/ 	.byte	0x07
	.zero		1


	//   ....[2]....
        /*00c8*/ 	.word	0x00000340
        /*00cc*/ 	.word	0x000000ff
        /*00d0*/ 	.word	0x00000008
        /*00d4*/ 	.short	0x0100
        /*00d6*/ 	.byte	0x07
	.zero		1


	//   ....[3]....
        /*00d8*/ 	.word	0x00000350
        /*00dc*/ 	.word	0x000000ff
        /*00e0*/ 	.word	0x00000028
        /*00e4*/ 	.short	0x0100
        /*00e6*/ 	.byte	0x07
	.zero		1


	//   ....[4]....
        /*00e8*/ 	.word	0x00000360
        /*00ec*/ 	.word	0x000000ff
        /*00f0*/ 	.word	0x00000010
        /*00f4*/ 	.short	0x0100
        /*00f6*/ 	.byte	0x07
	.zero		1


	//   ....[5]....
        /*00f8*/ 	.word	0x00000370
        /*00fc*/ 	.word	0x000000ff
        /*0100*/ 	.word	0x00000030
        /*0104*/ 	.short	0x0100
        /*0106*/ 	.byte	0x07
	.zero		1


	//   ....[6]....
        /*0108*/ 	.word	0x00000380
        /*010c*/ 	.word	0x000000ff
        /*0110*/ 	.word	0x00000018
        /*0114*/ 	.short	0x0100
        /*0116*/ 	.byte	0x07
	.zero		1


	//   ....[7]....
        /*0118*/ 	.word	0x00000390
        /*011c*/ 	.word	0x000000ff
        /*0120*/ 	.word	0x00000038
        /*0124*/ 	.short	0x0100
        /*0126*/ 	.byte	0x07
	.zero		1


	//   ....[8]....
        /*0128*/ 	.word	0x000007e0
        /*012c*/ 	.word	0x000000ff
        /*0130*/ 	.word	0x00000070
        /*0134*/ 	.short	0x0100
        /*0136*/ 	.byte	0x0d
	.zero		1


	//   ....[9]....
        /*0138*/ 	.word	0x00000820
        /*013c*/ 	.word	0x000000ff
        /*0140*/ 	.word	0x00000078
        /*0144*/ 	.short	0x0100
        /*0146*/ 	.byte	0x0d
	.zero		1


	//   ....[10]....
        /*0148*/ 	.word	0x00000850
        /*014c*/ 	.word	0x000000ff
        /*0150*/ 	.word	0x00000050
        /*0154*/ 	.short	0x0100
        /*0156*/ 	.byte	0x10
	.zero		1


	//   ....[11]....
        /*0158*/ 	.word	0x000008a0
        /*015c*/ 	.word	0x000000ff
        /*0160*/ 	.word	0x00000058
        /*0164*/ 	.short	0x0100
        /*0166*/ 	.byte	0x10
	.zero		1


	//   ....[12]....
        /*0168*/ 	.word	0x000008b0
        /*016c*/ 	.word	0x000000ff
        /*0170*/ 	.word	0x00000060
        /*0174*/ 	.short	0x0100
        /*0176*/ 	.byte	0x10
	.zero		1


	//   ....[13]....
        /*0178*/ 	.word	0x000008c0
        /*017c*/ 	.word	0x000000ff
        /*0180*/ 	.word	0x00000068
        /*0184*/ 	.short	0x0100
        /*0186*/ 	.byte	0x10
	.zero		1


	//   ....[14]....
        /*0188*/ 	.word	0x00001800
        /*018c*/ 	.word	0x00000060
        /*0190*/ 	.word	0xfffffff8
        /*0194*/ 	.short	0x010a
        /*0196*/ 	.byte	0x3f
	.zero		1


	//   ....[15]....
        /*0198*/ 	.word	0x000019d0
        /*019c*/ 	.word	0x00000003
        /*01a0*/ 	.word	0x00000000
        /*01a4*/ 	.short	0x010a
        /*01a6*/ 	.byte	0x3f
	.zero		1


	//   ....[16]....
        /*01a8*/ 	.word	0x00001a30
        /*01ac*/ 	.word	0x00000003
        /*01b0*/ 	.word	0x00000000
        /*01b4*/ 	.short	0x010a
        /*01b6*/ 	.byte	0x3f
	.zero		1


	//   ....[17]....
        /*01b8*/ 	.word	0x00001f50
        /*01bc*/ 	.word	0x000000ff
        /*01c0*/ 	.word	0x00000000
        /*01c4*/ 	.short	0x010a
        /*01c6*/ 	.byte	0x04
	.zero		1


	//   ....[18]....
        /*01c8*/ 	.word	0x00001f90
        /*01cc*/ 	.word	0x000000ff
        /*01d0*/ 	.word	0x00000000
        /*01d4*/ 	.short	0x010a
        /*01d6*/ 	.byte	0x04
	.zero		1


	//   ....[19]....
        /*01d8*/ 	.word	0x000023c0
        /*01dc*/ 	.word	0x00000005
        /*01e0*/ 	.word	0x00000000
        /*01e4*/ 	.short	0x0101
        /*01e6*/ 	.byte	0x3f
	.zero		1


	//   ....[20]....
        /*01e8*/ 	.word	0x000024c0
        /*01ec*/ 	.word	0x00000065
        /*01f0*/ 	.word	0x00000000
        /*01f4*/ 	.short	0x0101
        /*01f6*/ 	.byte	0x32
	.zero		1


	//   ....[21]....
        /*01f8*/ 	.word	0x000025b0
        /*01fc*/ 	.word	0x00000003
        /*0200*/ 	.word	0x00000000
        /*0204*/ 	.short	0x0101
        /*0206*/ 	.byte	0x3f
	.zero		1


	//   ....[22]....
        /*0208*/ 	.word	0x00002610
        /*020c*/ 	.word	0x00000060
        /*0210*/ 	.word	0x00000008
        /*0214*/ 	.short	0x010a
        /*0216*/ 	.byte	0x3f
	.zero		1


	//   ....[23]....
        /*0218*/ 	.word	0x00006700
        /*021c*/ 	.word	0x00000061
        /*0220*/ 	.word	0x00000000
        /*0224*/ 	.short	0x0101
        /*0226*/ 	.byte	0x32
	.zero		1


	//   ....[24]....
        /*0228*/ 	.word	0x00007150
        /*022c*/ 	.word	0x0000000c
        /*0230*/ 	.word	0x00000020
        /*0234*/ 	.short	0x010a
        /*0236*/ 	.byte	0x3f
	.zero		1


	//   ....[25]....
        /*0238*/ 	.word	0x00007650
        /*023c*/ 	.word	0x00000004
        /*0240*/ 	.word	0x00000078
        /*0244*/ 	.short	0x0101
        /*0246*/ 	.byte	0x3f
	.zero		1


	//   ....[26]....
        /*0248*/ 	.word	0x00007d60
        /*024c*/ 	.word	0x00000007
        /*0250*/ 	.word	0x00000000
        /*0254*/ 	.short	0x010a
        /*0256*/ 	.byte	0x3f
	.zero		1


	//   ....[27]....
        /*0258*/ 	.word	0x00007de0
        /*025c*/ 	.word	0x00000009
        /*0260*/ 	.word	0x00000000
        /*0264*/ 	.short	0x010a
        /*0266*/ 	.byte	0x3f
	.zero		1


	//   ....[28]....
        /*0268*/ 	.word	0x00007e70
        /*026c*/ 	.word	0x00000006
        /*0270*/ 	.word	0x00000000
        /*0274*/ 	.short	0x010a
        /*0276*/ 	.byte	0x3f
	.zero		1


	//   ....[29]....
        /*0278*/ 	.word	0x00007f00
        /*027c*/ 	.word	0x00000003
        /*0280*/ 	.word	0x00000000
        /*0284*/ 	.short	0x010a
        /*0286*/ 	.byte	0x3f
	.zero		1


	//   ....[30]....
        /*0288*/ 	.word	0x00007f60
        /*028c*/ 	.word	0x00000060
        /*0290*/ 	.word	0xfffffff8
        /*0294*/ 	.short	0x010a
        /*0296*/ 	.byte	0x3f
	.zero		1


	//   ....[31]....
        /*0298*/ 	.word	0x00007fb0
        /*029c*/ 	.word	0x00000003
        /*02a0*/ 	.word	0x00000000
        /*02a4*/ 	.short	0x010a
        /*02a6*/ 	.byte	0x3f
	.zero		1


	//   ....[32]....
        /*02a8*/ 	.word	0x00008010
        /*02ac*/ 	.word	0x00000005
        /*02b0*/ 	.word	0x00000000
        /*02b4*/ 	.short	0x010a
        /*02b6*/ 	.byte	0x3f
	.zero		1


	//   ....[33]....
        /*02b8*/ 	.word	0x00008060
        /*02bc*/ 	.word	0x00000060
        /*02c0*/ 	.word	0x00000008
        /*02c4*/ 	.short	0x010a
        /*02c6*/ 	.byte	0x3f
	.zero		1


	//   ....[34]....
        /*02c8*/ 	.word	0x00008130
        /*02cc*/ 	.word	0x0000000c
        /*02d0*/ 	.word	0x00000020
        /*02d4*/ 	.short	0x010a
        /*02d6*/ 	.byte	0x3f
	.zero		1


	//   ....[35]....
        /*02d8*/ 	.word	0x00008200
        /*02dc*/ 	.word	0x00000007
        /*02e0*/ 	.word	0x00000000
        /*02e4*/ 	.short	0x010a
        /*02e6*/ 	.byte	0x3f
	.zero		1


	//   ....[36]....
        /*02e8*/ 	.word	0x00008250
        /*02ec*/ 	.word	0x00000009
        /*02f0*/ 	.word	0x00000000
        /*02f4*/ 	.short	0x010a
        /*02f6*/ 	.byte	0x3f
	.zero		1


	//   ....[37]....
        /*02f8*/ 	.word	0x000082a0
        /*02fc*/ 	.word	0x00000006
        /*0300*/ 	.word	0x00000000
        /*0304*/ 	.short	0x010a
        /*0306*/ 	.byte	0x3f
	.zero		1


	//----- nvinfo : EIATTR_NUM_MBARRIERS
	.align		4
.L_35:
        /*0308*/ 	.byte	0x03, 0x38
        /*030a*/ 	.short	0x000e


	//----- nvinfo : EIATTR_EXIT_INSTR_OFFSETS
	.align		4
        /*030c*/ 	.byte	0x04, 0x1c
        /*030e*/ 	.short	(.L_37 - .L_36)


	//   ....[0]....
.L_36:
        /*0310*/ 	.word	0x00001420


	//   ....[1]....
        /*0314*/ 	.word	0x00001480


	//   ....[2]....
        /*0318*/ 	.word	0x00006e40


	//   ....[3]....
        /*031c*/ 	.word	0x00006e70


	//   ....[4]....
        /*0320*/ 	.word	0x00007f50


	//----- nvinfo : EIATTR_MAX_THREADS
	.align		4
.L_37:
        /*0324*/ 	.byte	0x04, 0x05
        /*0326*/ 	.short	(.L_39 - .L_38)
.L_38:
        /*0328*/ 	.word	0x00000180
        /*032c*/ 	.word	0x00000001
        /*0330*/ 	.word	0x00000001


	//----- nvinfo : EIATTR_CRS_STACK_SIZE
	.align		4
.L_39:
        /*0334*/ 	.byte	0x04, 0x1e
        /*0336*/ 	.short	(.L_41 - .L_40)
.L_40:
        /*0338*/ 	.word	0x00000000


	//----- nvinfo : EIATTR_CBANK_PARAM_SIZE
	.align		4
.L_41:
        /*033c*/ 	.byte	0x03, 0x19
        /*033e*/ 	.short	0x0470


	//----- nvinfo : EIATTR_PARAM_CBANK
	.align		4
        /*0340*/ 	.byte	0x04, 0x0a
        /*0342*/ 	.short	(.L_43 - .L_42)
	.align		4
.L_42:
        /*0344*/ 	.word	index@(.nv.constant0._ZN7cutlass13device_kernelINS_4gemm6kernel13GemmUniversalIN4cute5tupleIJiiiiEEENS1_10collective13CollectiveMmaINS1_34MainloopSm90TmaGmmaWarpSpecializedILi4ENS5_IJNS4_1CILi1EEENSA_ILi8EEESB_EEENS1_32KernelTmaWarpSpecializedPingpongEEENS5_IJNSA_ILi64EEENSA_ILi128EEESH_EEENS_6half_tENS5_IJlSB_lEEESJ_SK_NS4_8TiledMMAINS4_8MMA_AtomIJNS4_4SM904GMMA26MMA_64x128x16_F32F16F16_SSILNSO_5MajorE0ELSQ_0ELNSO_7ScaleInE1ELSR_1EEEEEENS4_6LayoutINS5_IJSB_SB_SB_EEENS5_IJNSA_ILi0EEESW_SW_EEEEENS5_IJNS4_10UnderscoreESZ_SZ_EEEEENS4_23SM90_TMA_LOAD_MULTICASTENS4_14ComposedLayoutINS4_7SwizzleILi3ELi4ELi3EEENS4_18smem_ptr_flag_bitsILi16EEENSU_INS5_IJSC_SG_EEENS5_IJSG_SB_EEEEEEEvNS4_8identityENS4_13SM90_TMA_LOADES1B_vS1C_EENS_8epilogue10collective6detail29Sm90TmaWarpSpecializedAdapterINS1G_15DefaultEpilogueISJ_SK_SK_NS1F_6thread17LinearCombinationISJ_Li1EffLNS1K_9ScaleType4KindE0ELNS_15FloatRoundStyleE2ESJ_EENS1_15EpilogueDefaultEEEEEvvEEEEvNT_6ParamsE)
        /*0348*/ 	.short	0x0210
        /*034a*/ 	.short	0x0470


	//----- nvinfo : EIATTR_SW_WAR
	.align		4
.L_43:
        /*034c*/ 	.byte	0x04, 0x36
        /*034e*/ 	.short	(.L_45 - .L_44)
.L_44:
        /*0350*/ 	.word	0x00000008
.L_45:


//--------------------- .nv.callgraph             --------------------------
	.section	.nv.callgraph,"",@"SHT_CUDA_CALLGRAPH"
	.align	4
	.sectionentsize	8
	.align		4
        /*0000*/ 	.word	0x00000000
	.align		4
        /*0004*/ 	.word	0xffffffff
	.align		4
        /*0008*/ 	.word	index@(_ZN7cutlass13device_kernelINS_4gemm6kernel13GemmUniversalIN4cute5tupleIJiiiiEEENS1_10collective13CollectiveMmaINS1_34MainloopSm90TmaGmmaWarpSpecializedILi4ENS5_IJNS4_1CILi1EEENSA_ILi8EEESB_EEENS1_32KernelTmaWarpSpecializedPingpongEEENS5_IJNSA_ILi64EEENSA_ILi128EEESH_EEENS_6half_tENS5_IJlSB_lEEESJ_SK_NS4_8TiledMMAINS4_8MMA_AtomIJNS4_4SM904GMMA26MMA_64x128x16_F32F16F16_SSILNSO_5MajorE0ELSQ_0ELNSO_7ScaleInE1ELSR_1EEEEEENS4_6LayoutINS5_IJSB_SB_SB_EEENS5_IJNSA_ILi0EEESW_SW_EEEEENS5_IJNS4_10UnderscoreESZ_SZ_EEEEENS4_23SM90_TMA_LOAD_MULTICASTENS4_14ComposedLayoutINS4_7SwizzleILi3ELi4ELi3EEENS4_18smem_ptr_flag_bitsILi16EEENSU_INS5_IJSC_SG_EEENS5_IJSG_SB_EEEEEEEvNS4_8identityENS4_13SM90_TMA_LOADES1B_vS1C_EENS_8epilogue10collective6detail29Sm90TmaWarpSpecializedAdapterINS1G_15DefaultEpilogueISJ_SK_SK_NS1F_6thread17LinearCombinationISJ_Li1EffLNS1K_9ScaleType4KindE0ELNS_15FloatRoundStyleE2ESJ_EENS1_15EpilogueDefaultEEEEEvvEEEEvNT_6ParamsE)
	.align		4
        /*000c*/ 	.word	index@(__assertfail)
	.align		4
        /*0010*/ 	.word	0x00000000
	.align		4
        /*0014*/ 	.word	0xfffffffe
	.align		4
        /*0018*/ 	.word	0x00000000
	.align		4
        /*001c*/ 	.word	0xfffffffd
	.align		4
        /*0020*/ 	.word	0x00000000
	.align		4
        /*0024*/ 	.word	0xfffffffc


//--------------------- .nv.constant4             --------------------------
	.section	.nv.constant4,"a",@progbits
	.align	8
	.align		8
.nv.constant4:
        /*0000*/ 	.dword	__assertfail
	.align		8
        /*0008*/ 	.dword	__unnamed_1
	.align		8
        /*0010*/ 	.dword	_ZN40_INTERNAL_d942a9b8_4_k_cu_42798704_195394cuda3std3__45__cpo5beginE
	.align		8
        /*0018*/ 	.dword	_ZN40_INTERNAL_d942a9b8_4_k_cu_42798704_195394cuda3std3__45__cpo3endE
	.align		8
        /*0020*/ 	.dword	_ZN40_INTERNAL_d942a9b8_4_k_cu_42798704_195394cuda3std3__45__cpo6cbeginE
	.align		8
        /*0028*/ 	.dword	_ZN40_INTERNAL_d942a9b8_4_k_cu_42798704_195394cuda3std3__45__cpo4cendE
	.align		8
        /*0030*/ 	.dword	_ZN40_INTERNAL_d942a9b8_4_k_cu_42798704_195394cuda3std3__442_GLOBAL__N__d942a9b8_4_k_cu_42798704_195396ignoreE
	.align		8
        /*0038*/ 	.dword	_ZN40_INTERNAL_d942a9b8_4_k_cu_42798704_195394cuda3std3__419piecewise_constructE
	.align		8
        /*0040*/ 	.dword	_ZN40_INTERNAL_d942a9b8_4_k_cu_42798704_195394cuda3std3__48in_placeE
	.align		8
        /*0048*/ 	.dword	_ZN40_INTERNAL_d942a9b8_4_k_cu_42798704_195394cuda3std6ranges3__45__cpo4swapE
	.align		8
        /*0050*/ 	.dword	_ZN40_INTERNAL_d942a9b8_4_k_cu_42798704_195394cuda3std6ranges3__45__cpo9iter_moveE
	.align		8
        /*0058*/ 	.dword	_ZN40_INTERNAL_d942a9b8_4_k_cu_42798704_195394cute7productE
	.align		8
        /*0060*/ 	.dword	_ZN40_INTERNAL_d942a9b8_4_k_cu_42798704_195394cute1_E
	.align		8
        /*0068*/ 	.dword	$str$22
	.align		8
        /*0070*/ 	.dword	$str$23


//--------------------- .text._ZN7cutlass13device_kernelINS_4gemm6kernel13GemmUniversalIN4cute5tupleIJiiiiEEENS1_10collective13CollectiveMmaINS1_34MainloopSm90TmaGmmaWarpSpecializedILi4ENS5_IJNS4_1CILi1EEENSA_ILi8EEESB_EEENS1_32KernelTmaWarpSpecializedPingpongEEENS5_IJNSA_ILi64EEENSA_ILi128EEESH_EEENS_6half_tENS5_IJlSB_lEEESJ_SK_NS4_8TiledMMAINS4_8MMA_AtomIJNS4_4SM904GMMA26MMA_64x128x16_F32F16F16_SSILNSO_5MajorE0ELSQ_0ELNSO_7ScaleInE1ELSR_1EEEEEENS4_6LayoutINS5_IJSB_SB_SB_EEENS5_IJNSA_ILi0EEESW_SW_EEEEENS5_IJNS4_10UnderscoreESZ_SZ_EEEEENS4_23SM90_TMA_LOAD_MULTICASTENS4_14ComposedLayoutINS4_7SwizzleILi3ELi4ELi3EEENS4_18smem_ptr_flag_bitsILi16EEENSU_INS5_IJSC_SG_EEENS5_IJSG_SB_EEEEEEEvNS4_8identityENS4_13SM90_TMA_LOADES1B_vS1C_EENS_8epilogue10collective6detail29Sm90TmaWarpSpecializedAdapterINS1G_15DefaultEpilogueISJ_SK_SK_NS1F_6thread17LinearCombinationISJ_Li1EffLNS1K_9ScaleType4KindE0ELNS_15FloatRoundStyleE2ESJ_EENS1_15EpilogueDefaultEEEEEvvEEEEvNT_6ParamsE --------------------------
	.section	.text._ZN7cutlass13device_kernelINS_4gemm6kernel13GemmUniversalIN4cute5tupleIJiiiiEEENS1_10collective13CollectiveMmaINS1_34MainloopSm90TmaGmmaWarpSpecializedILi4ENS5_IJNS4_1CILi1EEENSA_ILi8EEESB_EEENS1_32KernelTmaWarpSpecializedPingpongEEENS5_IJNSA_ILi64EEENSA_ILi128EEESH_EEENS_6half_tENS5_IJlSB_lEEESJ_SK_NS4_8TiledMMAINS4_8MMA_AtomIJNS4_4SM904GMMA26MMA_64x128x16_F32F16F16_SSILNSO_5MajorE0ELSQ_0ELNSO_7ScaleInE1ELSR_1EEEEEENS4_6LayoutINS5_IJSB_SB_SB_EEENS5_IJNSA_ILi0EEESW_SW_EEEEENS5_IJNS4_10UnderscoreESZ_SZ_EEEEENS4_23SM90_TMA_LOAD_MULTICASTENS4_14ComposedLayoutINS4_7SwizzleILi3ELi4ELi3EEENS4_18smem_ptr_flag_bitsILi16EEENSU_INS5_IJSC_SG_EEENS5_IJSG_SB_EEEEEEEvNS4_8identityENS4_13SM90_TMA_LOADES1B_vS1C_EENS_8epilogue10collective6detail29Sm90TmaWarpSpecializedAdapterINS1G_15DefaultEpilogueISJ_SK_SK_NS1F_6thread17LinearCombinationISJ_Li1EffLNS1K_9ScaleType4KindE0ELNS_15FloatRoundStyleE2ESJ_EENS1_15EpilogueDefaultEEEEEvvEEEEvNT_6ParamsE,"ax",@progbits
	.align	128
.text._ZN7cutlass13device_kernelINS_4gemm6kernel13GemmUniversalIN4cute5tupleIJiiiiEEENS1_10collective13CollectiveMmaINS1_34MainloopSm90TmaGmmaWarpSpecializedILi4ENS5_IJNS4_1CILi1EEENSA_ILi8EEESB_EEENS1_32KernelTmaWarpSpecializedPingpongEEENS5_IJNSA_ILi64EEENSA_ILi128EEESH_EEENS_6half_tENS5_IJlSB_lEEESJ_SK_NS4_8TiledMMAINS4_8MMA_AtomIJNS4_4SM904GMMA26MMA_64x128x16_F32F16F16_SSILNSO_5MajorE0ELSQ_0ELNSO_7ScaleInE1ELSR_1EEEEEENS4_6LayoutINS5_IJSB_SB_SB_EEENS5_IJNSA_ILi0EEESW_SW_EEEEENS5_IJNS4_10UnderscoreESZ_SZ_EEEEENS4_23SM90_TMA_LOAD_MULTICASTENS4_14ComposedLayoutINS4_7SwizzleILi3ELi4ELi3EEENS4_18smem_ptr_flag_bitsILi16EEENSU_INS5_IJSC_SG_EEENS5_IJSG_SB_EEEEEEEvNS4_8identityENS4_13SM90_TMA_LOADES1B_vS1C_EENS_8epilogue10collective6detail29Sm90TmaWarpSpecializedAdapterINS1G_15DefaultEpilogueISJ_SK_SK_NS1F_6thread17LinearCombinationISJ_Li1EffLNS1K_9ScaleType4KindE0ELNS_15FloatRoundStyleE2ESJ_EENS1_15EpilogueDefaultEEEEEvvEEEEvNT_6ParamsE:
        .type           _ZN7cutlass13device_kernelINS_4gemm6kernel13GemmUniversalIN4cute5tupleIJiiiiEEENS1_10collective13CollectiveMmaINS1_34MainloopSm90TmaGmmaWarpSpecializedILi4ENS5_IJNS4_1CILi1EEENSA_ILi8EEESB_EEENS1_32KernelTmaWarpSpecializedPingpongEEENS5_IJNSA_ILi64EEENSA_ILi128EEESH_EEENS_6half_tENS5_IJlSB_lEEESJ_SK_NS4_8TiledMMAINS4_8MMA_AtomIJNS4_4SM904GMMA26MMA_64x128x16_F32F16F16_SSILNSO_5MajorE0ELSQ_0ELNSO_7ScaleInE1ELSR_1EEEEEENS4_6LayoutINS5_IJSB_SB_SB_EEENS5_IJNSA_ILi0EEESW_SW_EEEEENS5_IJNS4_10UnderscoreESZ_SZ_EEEEENS4_23SM90_TMA_LOAD_MULTICASTENS4_14ComposedLayoutINS4_7SwizzleILi3ELi4ELi3EEENS4_18smem_ptr_flag_bitsILi16EEENSU_INS5_IJSC_SG_EEENS5_IJSG_SB_EEEEEEEvNS4_8identityENS4_13SM90_TMA_LOADES1B_vS1C_EENS_8epilogue10collective6detail29Sm90TmaWarpSpecializedAdapterINS1G_15DefaultEpilogueISJ_SK_SK_NS1F_6thread17LinearCombinationISJ_Li1EffLNS1K_9ScaleType4KindE0ELNS_15FloatRoundStyleE2ESJ_EENS1_15EpilogueDefaultEEEEEvvEEEEvNT_6ParamsE,@function
        .size           _ZN7cutlass13device_kernelINS_4gemm6kernel13GemmUniversalIN4cute5tupleIJiiiiEEENS1_10collective13CollectiveMmaINS1_34MainloopSm90TmaGmmaWarpSpecializedILi4ENS5_IJNS4_1CILi1EEENSA_ILi8EEESB_EEENS1_32KernelTmaWarpSpecializedPingpongEEENS5_IJNSA_ILi64EEENSA_ILi128EEESH_EEENS_6half_tENS5_IJlSB_lEEESJ_SK_NS4_8TiledMMAINS4_8MMA_AtomIJNS4_4SM904GMMA26MMA_64x128x16_F32F16F16_SSILNSO_5MajorE0ELSQ_0ELNSO_7ScaleInE1ELSR_1EEEEEENS4_6LayoutINS5_IJSB_SB_SB_EEENS5_IJNSA_ILi0EEESW_SW_EEEEENS5_IJNS4_10UnderscoreESZ_SZ_EEEEENS4_23SM90_TMA_LOAD_MULTICASTENS4_14ComposedLayoutINS4_7SwizzleILi3ELi4ELi3EEENS4_18smem_ptr_flag_bitsILi16EEENSU_INS5_IJSC_SG_EEENS5_IJSG_SB_EEEEEEEvNS4_8identityENS4_13SM90_TMA_LOADES1B_vS1C_EENS_8epilogue10collective6detail29Sm90TmaWarpSpecializedAdapterINS1G_15DefaultEpilogueISJ_SK_SK_NS1F_6thread17LinearCombinationISJ_Li1EffLNS1K_9ScaleType4KindE0ELNS_15FloatRoundStyleE2ESJ_EENS1_15EpilogueDefaultEEEEEvvEEEEvNT_6ParamsE,(.L_x_200 - _ZN7cutlass13device_kernelINS_4gemm6kernel13GemmUniversalIN4cute5tupleIJiiiiEEENS1_10collective13CollectiveMmaINS1_34MainloopSm90TmaGmmaWarpSpecializedILi4ENS5_IJNS4_1CILi1EEENSA_ILi8EEESB_EEENS1_32KernelTmaWarpSpecializedPingpongEEENS5_IJNSA_ILi64EEENSA_ILi128EEESH_EEENS_6half_tENS5_IJlSB_lEEESJ_SK_NS4_8TiledMMAINS4_8MMA_AtomIJNS4_4SM904GMMA26MMA_64x128x16_F32F16F16_SSILNSO_5MajorE0ELSQ_0ELNSO_7ScaleInE1ELSR_1EEEEEENS4_6LayoutINS5_IJSB_SB_SB_EEENS5_IJNSA_ILi0EEESW_SW_EEEEENS5_IJNS4_10UnderscoreESZ_SZ_EEEEENS4_23SM90_TMA_LOAD_MULTICASTENS4_14ComposedLayoutINS4_7SwizzleILi3ELi4ELi3EEENS4_18smem_ptr_flag_bitsILi16EEENSU_INS5_IJSC_SG_EEENS5_IJSG_SB_EEEEEEEvNS4_8identityENS4_13SM90_TMA_LOADES1B_vS1C_EENS_8epilogue10collective6detail29Sm90TmaWarpSpecializedAdapterINS1G_15DefaultEpilogueISJ_SK_SK_NS1F_6thread17LinearCombinationISJ_Li1EffLNS1K_9ScaleType4KindE0ELNS_15FloatRoundStyleE2ESJ_EENS1_15EpilogueDefaultEEEEEvvEEEEvNT_6ParamsE)
        .other          _ZN7cutlass13device_kernelINS_4gemm6kernel13GemmUniversalIN4cute5tupleIJiiiiEEENS1_10collective13CollectiveMmaINS1_34MainloopSm90TmaGmmaWarpSpecializedILi4ENS5_IJNS4_1CILi1EEENSA_ILi8EEESB_EEENS1_32KernelTmaWarpSpecializedPingpongEEENS5_IJNSA_ILi64EEENSA_ILi128EEESH_EEENS_6half_tENS5_IJlSB_lEEESJ_SK_NS4_8TiledMMAINS4_8MMA_AtomIJNS4_4SM904GMMA26MMA_64x128x16_F32F16F16_SSILNSO_5MajorE0ELSQ_0ELNSO_7ScaleInE1ELSR_1EEEEEENS4_6LayoutINS5_IJSB_SB_SB_EEENS5_IJNSA_ILi0EEESW_SW_EEEEENS5_IJNS4_10UnderscoreESZ_SZ_EEEEENS4_23SM90_TMA_LOAD_MULTICASTENS4_14ComposedLayoutINS4_7SwizzleILi3ELi4ELi3EEENS4_18smem_ptr_flag_bitsILi16EEENSU_INS5_IJSC_SG_EEENS5_IJSG_SB_EEEEEEEvNS4_8identityENS4_13SM90_TMA_LOADES1B_vS1C_EENS_8epilogue10collective6detail29Sm90TmaWarpSpecializedAdapterINS1G_15DefaultEpilogueISJ_SK_SK_NS1F_6thread17LinearCombinationISJ_Li1EffLNS1K_9ScaleType4KindE0ELNS_15FloatRoundStyleE2ESJ_EENS1_15EpilogueDefaultEEEEEvvEEEEvNT_6ParamsE,@"STO_CUDA_ENTRY STV_DEFAULT"
_ZN7cutlass13device_kernelINS_4gemm6kernel13GemmUniversalIN4cute5tupleIJiiiiEEENS1_10collective13CollectiveMmaINS1_34MainloopSm90TmaGmmaWarpSpecializedILi4ENS5_IJNS4_1CILi1EEENSA_ILi8EEESB_EEENS1_32KernelTmaWarpSpecializedPingpongEEENS5_IJNSA_ILi64EEENSA_ILi128EEESH_EEENS_6half_tENS5_IJlSB_lEEESJ_SK_NS4_8TiledMMAINS4_8MMA_AtomIJNS4_4SM904GMMA26MMA_64x128x16_F32F16F16_SSILNSO_5MajorE0ELSQ_0ELNSO_7ScaleInE1ELSR_1EEEEEENS4_6LayoutINS5_IJSB_SB_SB_EEENS5_IJNSA_ILi0EEESW_SW_EEEEENS5_IJNS4_10UnderscoreESZ_SZ_EEEEENS4_23SM90_TMA_LOAD_MULTICASTENS4_14ComposedLayoutINS4_7SwizzleILi3ELi4ELi3EEENS4_18smem_ptr_flag_bitsILi16EEENSU_INS5_IJSC_SG_EEENS5_IJSG_SB_EEEEEEEvNS4_8identityENS4_13SM90_TMA_LOADES1B_vS1C_EENS_8epilogue10collective6detail29Sm90TmaWarpSpecializedAdapterINS1G_15DefaultEpilogueISJ_SK_SK_NS1F_6thread17LinearCombinationISJ_Li1EffLNS1K_9ScaleType4KindE0ELNS_15FloatRoundStyleE2ESJ_EENS1_15EpilogueDefaultEEEEEvvEEEEvNT_6ParamsE:
[----:B------:R-:W0:Y:S01]  /*0000*/  LDC R1, c[0x0][0x28] ;  /* 0x00000a00ff017b82 */ /* 0x000e220000000800 */
[----:B------:R-:W1:Y:S01]  /*0010*/  S2R R3, SR_TID.X ;  /* 0x0000000000037919 */ /* 0x000e620000002100 */
[----:B------:R-:W-:Y:S01]  /*0020*/  ELECT P0, URZ, PT ;  /* 0x00000000003f782f */ /* 0x000fe20003800000 */
[----:B------:R-:W-:Y:S01]  /*0030*/  BSSY B0, `(.L_x_0) ;  /* 0x0000014000007945 */ /* 0x000fe20003800000 */
[--C-:B-1----:R-:W-:Y:S02]  /*0040*/  SHF.R.U32.HI R0, RZ, 0x5, R3.reuse ;  /* 0x00000005ff007819 */ /* 0x102fe40000011603 */
[----:B------:R-:W-:-:S03]  /*0050*/  SHF.R.U32.HI R5, RZ, 0x7, R3 ;  /* 0x00000007ff057819 */ /* 0x000fc60000011603 */
[----:B------:R-:W1:Y:S02]  /*0060*/  SHFL.IDX PT, R2, R0, RZ, 0x1f ;  /* 0x00001fff00027589 */ /* 0x000e6400000e0000 */
[----:B-1----:R-:W-:Y:S02]  /*0070*/  R2UR UR6, R2 ;  /* 0x00000000020672ca */ /* 0x002fe400000e0000 */
[----:B------:R1:W2:Y:S11]  /*0080*/  SHFL.IDX PT, R2, R5, RZ, 0x1f ;  /* 0x00001fff05027589 */ /* 0x0002b600000e0000 */
[----:B------:R-:W-:-:S02]  /*0090*/  USHF.R.S32.HI UR4, URZ, 0x1f, UR6 ;  /* 0x0000001f3f047899 */ /* 0x000fc40008011406 */
[----:B------:R-:W-:Y:S02]  /*00a0*/  ISETP.NE.OR P0, PT, RZ, UR6, !P0 ;  /* 0x00000006ff007c0c */ /* 0x000fe4000c705670 */
[----:B------:R-:W-:-:S04]  /*00b0*/  ULEA.HI UR4, UR4, UR6, URZ, 0x2 ;  /* 0x0000000604047291 */ /* 0x000fc8000f8f103f */
[----:B------:R-:W-:-:S04]  /*00c0*/  ULOP3.LUT UR4, UR4, 0xfffffffc, URZ, 0xc0, !UPT ;  /* 0xfffffffc04047892 */ /* 0x000fc8000f8ec03f */
[----:B------:R-:W-:-:S03]  /*00d0*/  UIADD3 UR6, UR6, -UR4, URZ ;  /* 0x8000000406067290 */ /* 0x000fc6000fffe03f */
[----:B012---:R-:W-:Y:S09]  /*00e0*/  @P0 BRA `(.L_x_1) ;  /* 0x0000000000200947 */ /* 0x007ff20003800000 */
[----:B------:R-:W-:Y:S02]  /*00f0*/  ULDC.64 UR4, c[0x0][0x198] ;  /* 0x0000660000047ab9 */ /* 0x000fe40000000a00 */
[----:B------:R-:W-:Y:S02]  /*0100*/  UIADD3 UR8, UP0, UR4, 0xf0, URZ ;  /* 0x000000f004087890 */ /* 0x000fe4000ff1e03f */
[----:B------:R-:W-:Y:S02]  /*0110*/  UIADD3 UR4, UP1, UR4, 0x1f0, URZ ;  /* 0x000001f004047890 */ /* 0x000fe4000ff3e03f */
[----:B------:R-:W-:Y:S02]  /*0120*/  UIADD3.X UR9, URZ, UR5, URZ, UP0, !UPT ;  /* 0x000000053f097290 */ /* 0x000fe400087fe43f */
[----:B------:R-:W-:-:S07]  /*0130*/  UIADD3.X UR5, URZ, UR5, URZ, UP1, !UPT ;  /* 0x000000053f057290 */ /* 0x000fce0008ffe43f */
[----:B------:R0:W-:Y:S02]  /*0140*/  UTMACCTL.PF [UR8] ;  /* 0x00000000080079b9 */ /* 0x0001e40008040000 */
[----:B------:R0:W-:Y:S02]  /*0150*/  UTMACCTL.PF [UR4] ;  /* 0x00000000040079b9 */ /* 0x0001e40008040000 */
[----:B0-----:R-:W-:Y:S01]  /*0160*/  NOP ;  /* 0x0000000000007918 */ /* 0x001fe20000000000 */
.L_x_1:
[----:B------:R-:W-:Y:S05]  /*0170*/  BSYNC B0 ;  /* 0x0000000000007941 */ /* 0x000fea0003800000 */
.L_x_0:
[----:B------:R-:W0:Y:S01]  /*0180*/  SHFL.IDX PT, R6, R0, RZ, 0x1f ;  /* 0x00001fff00067589 */ /* 0x000e2200000e0000 */
[----:B------:R-:W-:Y:S01]  /*0190*/  R2UR UR19, R2 ;  /* 0x00000000021372ca */ /* 0x000fe200000e0000 */
[----:B------:R-:W-:Y:S01]  /*01a0*/  UISETP.NE.AND UP0, UPT, UR6, 0x3, UPT ;  /* 0x000000030600788c */ /* 0x000fe2000bf05270 */
[----:B------:R-:W-:-:S03]  /*01b0*/  SHF.R.S32.HI R2, RZ, 0x1f, R3 ;  /* 0x0000001fff027819 */ /* 0x000fc60000011403 */
[----:B------:R-:W-:Y:S01]  /*01c0*/  UISETP.EQ.OR UP0, UPT, UR6, URZ, !UP0 ;  /* 0x0000003f0600728c */ /* 0x000fe2000c702670 */
[----:B------:R-:W-:-:S07]  /*01d0*/  LEA.HI R2, R2, R3, RZ, 0x7 ;  /* 0x0000000302027211 */ /* 0x000fce00078f38ff */
[----:B------:R-:W-:Y:S02]  /*01e0*/  UIADD3 UR14, UR19, -0x1, URZ ;  /* 0xffffffff130e7890 */ /* 0x000fe4000fffe03f */
[----:B------:R-:W-:Y:S02]  /*01f0*/  UISETP.EQ.AND UP0, UPT, UR19, URZ, UP0 ;  /* 0x0000003f1300728c */ /* 0x000fe40008702270 */
[----:B------:R-:W-:Y:S02]  /*0200*/  UISETP.GE.U32.AND UP1, UPT, UR14, 0x2, UPT ;  /* 0x000000020e00788c */ /* 0x000fe4000bf26070 */
[----:B------:R-:W-:Y:S01]  /*0210*/  USEL UR40, URZ, 0x1, !UP0 ;  /* 0x000000013f287887 */ /* 0x000fe2000c000000 */
[----:B0-----:R-:W-:-:S03]  /*0220*/  ISETP.NE.AND P0, PT, R6, RZ, PT ;  /* 0x000000ff0600720c */ /* 0x001fc60003f05270 */
[----:B------:R-:W-:-:S10]  /*0230*/  USEL UR40, UR40, 0x2, UP1 ;  /* 0x0000000228287887 */ /* 0x000fd40008800000 */
[----:B------:R-:W-:Y:S05]  /*0240*/  @P0 BRA `(.L_x_2) ;  /* 0x0000000000580947 */ /* 0x000fea0003800000 */
[----:B------:R-:W0:Y:S01]  /*0250*/  S2UR UR7, SR_CgaCtaId ;  /* 0x00000000000779c3 */ /* 0x000e220000008800 */
[----:B------:R-:W-:Y:S01]  /*0260*/  UMOV UR4, 0x400 ;  /* 0x0000040000047882 */ /* 0x000fe20000000000 */
[----:B------:R-:W-:Y:S01]  /*0270*/  UMOV UR5, 0x1 ;  /* 0x0000000100057882 */ /* 0x000fe20000000000 */
[----:B------:R-:W-:Y:S01]  /*0280*/  UMOV UR8, 0x8 ;  /* 0x0000000800087882 */ /* 0x000fe20000000000 */
[----:B------:R-:W-:Y:S01]  /*0290*/  ELECT P0, URZ, PT ;  /* 0x00000000003f782f */ /* 0x000fe20003800000 */
[----:B------:R-:W-:-:S04]  /*02a0*/  UIADD3 UR8, -UR8, 0x100000, URZ ;  /* 0x0010000008087890 */ /* 0x000fc8000fffe13f */
[----:B------:R-:W-:Y:S02]  /*02b0*/  USHF.L.U32 UR9, UR8, 0xb, URZ ;  /* 0x0000000b08097899 */ /* 0x000fe4000800063f */
[----:B------:R-:W-:Y:S02]  /*02c0*/  USHF.L.U32 UR8, UR8, 0x1, URZ ;  /* 0x0000000108087899 */ /* 0x000fe4000800063f */
[----:B0-----:R-:W-:Y:S02]  /*02d0*/  ULEA UR7, UR7, UR4, 0x18 ;  /* 0x0000000407077291 */ /* 0x001fe4000f8ec03f */
[----:B------:R-:W-:-:S04]  /*02e0*/  UIADD3 UR4, -UR5, 0x100000, URZ ;  /* 0x0010000005047890 */ /* 0x000fc8000fffe13f */
[----:B------:R-:W-:Y:S02]  /*02f0*/  USHF.L.U32 UR5, UR4, 0xb, URZ ;  /* 0x0000000b04057899 */ /* 0x000fe4000800063f */
[----:B------:R-:W-:Y:S01]  /*0300*/  USHF.L.U32 UR4, UR4, 0x1, URZ ;  /* 0x0000000104047899 */ /* 0x000fe2000800063f */
[----:B------:R-:W0:Y:S11]  /*0310*/  FENCE.VIEW.ASYNC.S ;  /* 0x00000000000073c6 */ /* 0x000e360000000000 */
[----:B0-----:R0:W1:Y:S01]  /*0320*/  SYNCS.EXCH.64 URZ, [UR7], UR4 ;  /* 0x00000004073f75b2 */ /* 0x0010620008000100 */
[----:B------:R0:W2:Y:S01]  /*0330*/  SYNCS.EXCH.64 URZ, [UR7+0x20], UR8 ;  /* 0x00002008073f75b2 */ /* 0x0000a20008000100 */
[----:B------:R0:W3:Y:S01]  /*0340*/  SYNCS.EXCH.64 URZ, [UR7+0x8], UR4 ;  /* 0x00000804073f75b2 */ /* 0x0000e20008000100 */
[----:B------:R0:W4:Y:S01]  /*0350*/  SYNCS.EXCH.64 URZ, [UR7+0x28], UR8 ;  /* 0x00002808073f75b2 */ /* 0x0001220008000100 */
[----:B------:R0:W0:Y:S01]  /*0360*/  SYNCS.EXCH.64 URZ, [UR7+0x10], UR4 ;  /* 0x00001004073f75b2 */ /* 0x0000220008000100 */
[----:B------:R0:W0:Y:S01]  /*0370*/  SYNCS.EXCH.64 URZ, [UR7+0x30], UR8 ;  /* 0x00003008073f75b2 */ /* 0x0000220008000100 */
[----:B------:R0:W0:Y:S01]  /*0380*/  SYNCS.EXCH.64 URZ, [UR7+0x18], UR4 ;  /* 0x00001804073f75b2 */ /* 0x0000220008000100 */
[----:B------:R0:W0:Y:S01]  /*0390*/  SYNCS.EXCH.64 URZ, [UR7+0x38], UR8 ;  /* 0x00003808073f75b2 */ /* 0x0000220008000100 */
[----:B------:R-:W-:Y:S01]  /*03a0*/  NOP ;  /* 0x0000000000007918 */ /* 0x000fe20000000000 */
.L_x_2:
[----:B------:R-:W5:Y:S01]  /*03b0*/  SHFL.IDX PT, R10, R0, RZ, 0x1f ;  /* 0x00001fff000a7589 */ /* 0x000f6200000e0000 */
[----:B------:R-:W1:Y:S01]  /*03c0*/  S2UR UR15, SR_CTAID.X ;  /* 0x00000000000f79c3 */ /* 0x000e620000002500 */
[----:B------:R-:W-:Y:S02]  /*03d0*/  ELECT P0, URZ, PT ;  /* 0x00000000003f782f */ /* 0x000fe40003800000 */
[----:B------:R-:W-:Y:S01]  /*03e0*/  SHF.R.S32.HI R11, RZ, 0x1f, R6 ;  /* 0x0000001fff0b7819 */ /* 0x000fe20000011406 */
[----:B------:R1:W2:Y:S01]  /*03f0*/  SHFL.IDX PT, R8, R0, RZ, 0x1f ;  /* 0x00001fff00087589 */ /* 0x0002a200000e0000 */
[----:B------:R-:W-:Y:S02]  /*0400*/  ELECT P1, URZ, PT ;  /* 0x00000000003f782f */ /* 0x000fe40003820000 */
[----:B------:R-:W-:Y:S01]  /*0410*/  LOP3.LUT R2, R2, 0xffffff80, RZ, 0xc0, !PT ;  /* 0xffffff8002027812 */ /* 0x000fe200078ec0ff */
[----:B0-----:R-:W-:Y:S01]  /*0420*/  ULDC UR4, c[0x0][0x150] ;  /* 0x0000540000047ab9 */ /* 0x001fe20000000800 */
[----:B------:R-:W-:Y:S01]  /*0430*/  LEA.HI R11, R11, R6, RZ, 0x2 ;  /* 0x000000060b0b7211 */ /* 0x000fe200078f10ff */
[----:B------:R-:W0:Y:S01]  /*0440*/  S2UR UR8, SR_CTAID.Y ;  /* 0x00000000000879c3 */ /* 0x000e220000002600 */
[----:B------:R-:W-:Y:S01]  /*0450*/  NOP ;  /* 0x0000000000007918 */ /* 0x000fe20000000000 */
[----:B------:R-:W-:Y:S01]  /*0460*/  IMAD.IADD R4, R3, 0x1, -R2 ;  /* 0x0000000103047824 */ /* 0x000fe200078e0a02 */
[----:B------:R-:W-:Y:S01]  /*0470*/  LOP3.LUT R11, R11, 0x3ffffffc, RZ, 0xc0, !PT ;  /* 0x3ffffffc0b0b7812 */ /* 0x000fe200078ec0ff */
[----:B------:R-:W-:Y:S01]  /*0480*/  NOP ;  /* 0x0000000000007918 */ /* 0x000fe20000000000 */
[----:B------:R-:W-:Y:S01]  /*0490*/  ULDC UR17, c[0x0][0x148] ;  /* 0x0000520000117ab9 */ /* 0x000fe20000000800 */
[----:B------:R-:W-:Y:S01]  /*04a0*/  UMOV UR20, 0x80 ;  /* 0x0000008000147882 */ /* 0x000fe20000000000 */
[----:B------:R-:W-:Y:S01]  /*04b0*/  SHF.R.S32.HI R9, RZ, 0x1f, R4 ;  /* 0x0000001fff097819 */ /* 0x000fe20000011404 */
[----:B------:R-:W-:Y:S01]  /*04c0*/  IMAD.IADD R11, R6, 0x1, -R11 ;  /* 0x00000001060b7824 */ /* 0x000fe200078e0a0b */
[----:B------:R-:W-:Y:S01]  /*04d0*/  ULDC UR12, c[0x0][0x144] ;  /* 0x00005100000c7ab9 */ /* 0x000fe20000000800 */
[----:B------:R-:W3:Y:S01]  /*04e0*/  SHFL.IDX PT, R5, R5, RZ, 0x1f ;  /* 0x00001fff05057589 */ /* 0x000ee200000e0000 */
[----:B------:R-:W-:-:S02]  /*04f0*/  LEA.HI R2, R9, R4, RZ, 0x3 ;  /* 0x0000000409027211 */ /* 0x000fc400078f18ff */
[----:B------:R-:W-:Y:S02]  /*0500*/  ISETP.NE.AND P3, PT, RZ, UR19, PT ;  /* 0x00000013ff007c0c */ /* 0x000fe4000bf65270 */
[----:B-----5:R-:W-:Y:S02]  /*0510*/  ISETP.NE.OR P0, PT, R10, RZ, !P0 ;  /* 0x000000ff0a00720c */ /* 0x020fe40004705670 */
[----:B-1----:R-:W-:Y:S02]  /*0520*/  I2FP.F32.U32 R0, UR15 ;  /* 0x0000000f00007c45 */ /* 0x002fe40008201000 */
[----:B--2---:R-:W-:Y:S02]  /*0530*/  ISETP.NE.OR P1, PT, R8, RZ, !P1 ;  /* 0x000000ff0800720c */ /* 0x004fe40004f25670 */
[----:B------:R-:W-:Y:S01]  /*0540*/  SHF.R.S32.HI R7, RZ, 0x3, R2 ;  /* 0x00000003ff077819 */ /* 0x000fe20000011402 */
[----:B------:R-:W-:Y:S01]  /*0550*/  FMUL R0, R0, UR4 ;  /* 0x0000000400007c20 */ /* 0x000fe20008400000 */
[----:B------:R-:W-:Y:S01]  /*0560*/  ULDC UR4, c[0x0][0x154] ;  /* 0x0000550000047ab9 */ /* 0x000fe20000000800 */
[----:B0-----:R-:W-:-:S02]  /*0570*/  I2FP.F32.U32 R6, UR8 ;  /* 0x0000000800067c45 */ /* 0x001fc40008201000 */
[----:B------:R-:W-:Y:S02]  /*0580*/  SHF.R.S32.HI R2, RZ, 0x1f, R2 ;  /* 0x0000001fff027819 */ /* 0x000fe40000011402 */
[----:B------:R-:W-:Y:S01]  /*0590*/  VOTEU.ALL UP2, P0 ;  /* 0x00000000003f7886 */ /* 0x000fe20000040000 */
[----:B------:R-:W-:Y:S01]  /*05a0*/  FMUL R6, R6, UR4 ;  /* 0x0000000406067c20 */ /* 0x000fe20008400000 */
[----:B------:R-:W0:Y:S01]  /*05b0*/  F2I.U32.TRUNC.NTZ R0, R0 ;  /* 0x0000000000007305 */ /* 0x000e22000020f000 */
[----:B------:R-:W-:Y:S01]  /*05c0*/  LEA.HI R2, R2, R7, RZ, 0x2 ;  /* 0x0000000702027211 */ /* 0x000fe200078f10ff */
[----:B------:R-:W-:Y:S01]  /*05d0*/  VOTEU.ALL UP3, P1 ;  /* 0x00000000003f7886 */ /* 0x000fe20000860000 */
[----:B------:R-:W1:Y:S01]  /*05e0*/  @!UP2 S2UR UR11, SR_CgaCtaId ;  /* 0x00000000000ba9c3 */ /* 0x000e620000008800 */
[----:B------:R-:W-:Y:S01]  /*05f0*/  UMOV UR4, 0x20 ;  /* 0x0000002000047882 */ /* 0x000fe20000000000 */
[----:B------:R-:W-:Y:S01]  /*0600*/  LOP3.LUT R2, R2, 0xfffffffc, RZ, 0xc0, !PT ;  /* 0xfffffffc02027812 */ /* 0x000fe200078ec0ff */
[----:B------:R-:W-:Y:S01]  /*0610*/  @!UP2 UMOV UR10, 0x400 ;  /* 0x00000400000aa882 */ /* 0x000fe20000000000 */
[----:B------:R-:W-:-:S04]  /*0620*/  @!UP2 UIADD3 UR4, -UR4, 0x100000, URZ ;  /* 0x001000000404a890 */ /* 0x000fc8000fffe13f */
[----:B------:R-:W-:Y:S02]  /*0630*/  @!UP2 USHF.L.U32 UR5, UR4, 0xb, URZ ;  /* 0x0000000b0405a899 */ /* 0x000fe4000800063f */
[----:B------:R-:W-:Y:S01]  /*0640*/  @!UP2 USHF.L.U32 UR4, UR4, 0x1, URZ ;  /* 0x000000010404a899 */ /* 0x000fe2000800063f */
[----:B------:R-:W2:Y:S01]  /*0650*/  F2I.U32.TRUNC.NTZ R6, R6 ;  /* 0x0000000600067305 */ /* 0x000ea2000020f000 */
[----:B------:R-:W-:Y:S01]  /*0660*/  VOTEU.ALL UP0, P0 ;  /* 0x00000000003f7886 */ /* 0x000fe20000000000 */
[----:B------:R-:W-:Y:S01]  /*0670*/  IMAD.IADD R2, R7, 0x1, -R2 ;  /* 0x0000000107027824 */ /* 0x000fe200078e0a02 */
[----:B------:R-:W5:Y:S01]  /*0680*/  @!UP3 S2UR UR18, SR_CgaCtaId ;  /* 0x000000000012b9c3 */ /* 0x000f620000008800 */
[----:B------:R-:W-:Y:S01]  /*0690*/  VOTEU.ALL UP1, P0 ;  /* 0x00000000003f7886 */ /* 0x000fe20000020000 */
[----:B------:R-:W-:Y:S01]  /*06a0*/  @!UP3 UMOV UR16, 0x400 ;  /* 0x000004000010b882 */ /* 0x000fe20000000000 */
[----:B------:R-:W-:Y:S01]  /*06b0*/  IMAD R2, R11, 0x4, R2 ;  /* 0x000000040b027824 */ /* 0x000fe200078e0202 */
[----:B0-----:R-:W-:Y:S01]  /*06c0*/  R2UR UR7, R0 ;  /* 0x00000000000772ca */ /* 0x001fe200000e0000 */
[----:B------:R-:W-:Y:S01]  /*06d0*/  VOTEU.ALL UP4, P1 ;  /* 0x00000000003f7886 */ /* 0x000fe20000880000 */
[----:B------:R-:W-:Y:S01]  /*06e0*/  VOTEU.ALL UP5, P1 ;  /* 0x00000000003f7886 */ /* 0x000fe200008a0000 */
[----:B------:R-:W-:Y:S01]  /*06f0*/  IMAD.SHL.U32 R7, R2, 0x4, RZ ;  /* 0x0000000402077824 */ /* 0x000fe200078e00ff */
[----:B------:R-:W0:Y:S01]  /*0700*/  LDC R0, c[0x0][0x140] ;  /* 0x00005000ff007b82 */ /* 0x000e220000000800 */
[----:B------:R-:W-:-:S02]  /*0710*/  LOP3.LUT P0, RZ, R4, 0x7, RZ, 0xc0, !PT ;  /* 0x0000000704ff7812 */ /* 0x000fc4000780c0ff */
[----:B--2---:R-:W-:Y:S02]  /*0720*/  R2UR UR9, R6 ;  /* 0x00000000060972ca */ /* 0x004fe400000e0000 */
[----:B------:R-:W-:Y:S01]  /*0730*/  LOP3.LUT R22, R2, 0xc, R7, 0x78, !PT ;  /* 0x0000000c02167812 */ /* 0x000fe200078e7807 */
[----:B-1----:R-:W-:Y:S02]  /*0740*/  @!UP2 ULEA UR13, UR11, UR10, 0x18 ;  /* 0x0000000a0b0da291 */ /* 0x002fe4000f8ec03f */
[----:B------:R-:W-:-:S04]  /*0750*/  @!UP3 UIADD3 UR10, -UR20, 0x100000, URZ ;  /* 0x00100000140ab890 */ /* 0x000fc8000fffe13f */
[----:B------:R-:W-:Y:S02]  /*0760*/  @!UP3 USHF.L.U32 UR11, UR10, 0xb, URZ ;  /* 0x0000000b0a0bb899 */ /* 0x000fe4000800063f */
[----:B------:R-:W-:Y:S01]  /*0770*/  @!UP3 USHF.L.U32 UR10, UR10, 0x1, URZ ;  /* 0x000000010a0ab899 */ /* 0x000fe2000800063f */
[----:B------:R-:W-:Y:S01]  /*0780*/  ISETP.LT.U32.AND P0, PT, R22, 0x8, !P0 ;  /* 0x000000081600780c */ /* 0x000fe20004701070 */
[----:B------:R-:W-:Y:S01]  /*0790*/  UIADD3 UR7, -UR7, URZ, URZ ;  /* 0x0000003f07077290 */ /* 0x000fe2000fffe13f */
[----:B------:R-:W-:Y:S01]  /*07a0*/  VOTEU.ALL UP2, P1 ;  /* 0x00000000003f7886 */ /* 0x000fe20000840000 */
[----:B-----5:R-:W-:Y:S02]  /*07b0*/  @!UP3 ULEA UR16, UR18, UR16, 0x18 ;  /* 0x000000101210b291 */ /* 0x020fe4000f8ec03f */
[----:B------:R-:W-:Y:S01]  /*07c0*/  UIADD3 UR9, -UR9, URZ, URZ ;  /* 0x0000003f09097290 */ /* 0x000fe2000fffe13f */
[----:B------:R-:W1:Y:S02]  /*07d0*/  FENCE.VIEW.ASYNC.S ;  /* 0x00000000000073c6 */ /* 0x000e640000000000 */
[----:B-1----:R-:W1:Y:S01]  /*07e0*/  @!UP0 SYNCS.EXCH.64 URZ, [UR13+0x70], UR4 ;  /* 0x000070040d3f85b2 */ /* 0x002e620008000100 */
[----:B------:R-:W-:Y:S01]  /*07f0*/  UIMAD UR7, UR12, UR7, UR15 ;  /* 0x000000070c0772a4 */ /* 0x000fe2000f8e020f */
[----:B------:R-:W-:Y:S01]  /*0800*/  VOTEU.ALL UP3, P1 ;  /* 0x00000000003f7886 */ /* 0x000fe20000860000 */
[----:B0-----:R-:W-:Y:S01]  /*0810*/  ISETP.EQ.U32.AND P2, PT, R0, 0x1, PT ;  /* 0x000000010000780c */ /* 0x001fe20003f42070 */
[----:B------:R0:W2:Y:S01]  /*0820*/  @!UP1 SYNCS.EXCH.64 URZ, [UR13+0x78], UR4 ;  /* 0x000078040d3f95b2 */ /* 0x0000a20008000100 */
[----:B------:R-:W-:Y:S01]  /*0830*/  NOP ;  /* 0x0000000000007918 */ /* 0x000fe20000000000 */
[----:B0-----:R-:W-:Y:S01]  /*0840*/  UIMAD UR4, UR17, UR9, UR8 ;  /* 0x00000009110472a4 */ /* 0x001fe2000f8e0208 */
[----:B------:R0:W0:Y:S05]  /*0850*/  @!UP2 SYNCS.EXCH.64 URZ, [UR16+0x50], UR10 ;  /* 0x0000500a103fa5b2 */ /* 0x00002a0008000100 */
[----:B------:R-:W-:-:S04]  /*0860*/  ISETP.NE.AND P1, PT, R22, UR4, PT ;  /* 0x0000000416007c0c */ /* 0x000fc8000bf25270 */
[----:B------:R-:W-:-:S04]  /*0870*/  ISETP.EQ.OR P1, PT, RZ, UR7, !P1 ;  /* 0x00000007ff007c0c */ /* 0x000fc8000cf22670 */
[----:B------:R-:W-:-:S04]  /*0880*/  PLOP3.LUT P0, PT, P0, P1, PT, 0x80, 0x0 ;  /* 0x000000000000781c */ /* 0x000fc80000703070 */
[----:B------:R-:W-:Y:S01]  /*0890*/  P2R R99, PR, RZ, 0x1 ;  /* 0x00000001ff637803 */ /* 0x000fe20000000000 */
[----:B------:R0:W0:Y:S01]  /*08a0*/  @!UP3 SYNCS.EXCH.64 URZ, [UR16+0x58], UR10 ;  /* 0x0000580a103fb5b2 */ /* 0x0000220008000100 */
[----:B------:R0:W0:Y:S01]  /*08b0*/  @!UP4 SYNCS.EXCH.64 URZ, [UR16+0x60], UR10 ;  /* 0x0000600a103fc5b2 */ /* 0x0000220008000100 */
[----:B------:R0:W0:Y:S01]  /*08c0*/  @!UP5 SYNCS.EXCH.64 URZ, [UR16+0x68], UR10 ;  /* 0x0000680a103fd5b2 */ /* 0x0000220008000100 */
[----:B------:R-:W-:Y:S01]  /*08d0*/  NOP ;  /* 0x0000000000007918 */ /* 0x000fe20000000000 */
[----:B-123--:R-:W-:Y:S05]  /*08e0*/  @!P2 BRA `(.L_x_3) ;  /* 0x000000000008a947 */ /* 0x00efea0003800000 */
[----:B0---4-:R-:W-:Y:S01]  /*08f0*/  UCGABAR_ARV ;  /* 0x00000000000079c7 */ /* 0x011fe20008000000 */
[----:B------:R-:W-:Y:S05]  /*0900*/  BRA `(.L_x_4) ;  /* 0x0000000000047947 */ /* 0x000fea0003800000 */
.L_x_3:
[----:B0---4-:R-:W-:Y:S01]  /*0910*/  NOP ;  /* 0x0000000000007918 */ /* 0x011fe20000000000 */
.L_x_4:
[----:B------:R-:W-:Y:S01]  /*0920*/  ULDC.64 UR4, c[0x0][0x598] ;  /* 0x0001660000047ab9 */ /* 0x000fe20000000a00 */
[----:B------:R-:W-:Y:S01]  /*0930*/  ULDC.64 UR54, c[0x0][0x208] ;  /* 0x0000820000367ab9 */ /* 0x000fe20000000a00 */
[----:B------:R-:W-:-:S04]  /*0940*/  ISETP.NE.U32.AND P0, PT, RZ, UR4, PT ;  /* 0x00000004ff007c0c */ /* 0x000fc8000bf05070 */
[----:B------:R-:W-:-:S13]  /*0950*/  ISETP.NE.AND.EX P0, PT, RZ, UR5, PT, P0 ;  /* 0x00000005ff007c0c */ /* 0x000fda000bf05300 */
[----:B------:R-:W-:Y:S05]  /*0960*/  @!P0 BRA `(.L_x_5) ;  /* 0x00000000001c8947 */ /* 0x000fea0003800000 */
[----:B------:R-:W0:Y:S02]  /*0970*/  LDC.64 R6, c[0x0][0x598] ;  /* 0x00016600ff067b82 */ /* 0x000e240000000a00 */
[----:B0-----:R-:W2:Y:S02]  /*0980*/  LDG.E.64 R6, desc[UR54][R6.64] ;  /* 0x0000003606067981 */ /* 0x001ea4000c1e1b00 */
[----:B--2---:R-:W-:-:S04]  /*0990*/  ISETP.NE.U32.AND P0, PT, R6, RZ, PT ;  /* 0x000000ff0600720c */ /* 0x004fc80003f05070 */
[----:B------:R-:W-:-:S13]  /*09a0*/  ISETP.NE.AND.EX P0, PT, R7, RZ, PT, P0 ;  /* 0x000000ff0700720c */ /* 0x000fda0003f05300 */
[----:B------:R-:W-:Y:S05]  /*09b0*/  @!P0 BRA `(.L_x_5) ;  /* 0x0000000000088947 */ /* 0x000fea0003800000 */
[----:B------:R0:W5:Y:S01]  /*09c0*/  LD.E R23, desc[UR54][R6.64] ;  /* 0x0000003606177980 */ /* 0x000162000c101900 */
[----:B------:R-:W-:Y:S05]  /*09d0*/  BRA `(.L_x_6) ;  /* 0x0000000000247947 */ /* 0x000fea0003800000 */
.L_x_5:
[----:B------:R-:W-:Y:S02]  /*09e0*/  ULDC.64 UR4, c[0x0][0x588] ;  /* 0x0001620000047ab9 */ /* 0x000fe40000000a00 */
[----:B------:R-:W-:-:S04]  /*09f0*/  ISETP.NE.U32.AND P0, PT, RZ, UR4, PT ;  /* 0x00000004ff007c0c */ /* 0x000fc8000bf05070 */
[----:B------:R-:W-:-:S13]  /*0a00*/  ISETP.NE.AND.EX P0, PT, RZ, UR5, PT, P0 ;  /* 0x00000005ff007c0c */ /* 0x000fda000bf05300 */
[----:B------:R-:W-:Y:S05]  /*0a10*/  @!P0 BRA `(.L_x_7) ;  /* 0x00000000000c8947 */ /* 0x000fea0003800000 */
[----:B------:R-:W0:Y:S02]  /*0a20*/  LDC.64 R6, c[0x0][0x588] ;  /* 0x00016200ff067b82 */ /* 0x000e240000000a00 */
[----:B0-----:R1:W5:Y:S01]  /*0a30*/  LDG.E R23, desc[UR54][R6.64] ;  /* 0x0000003606177981 */ /* 0x001362000c1e1900 */
[----:B------:R-:W-:Y:S05]  /*0a40*/  BRA `(.L_x_6) ;  /* 0x0000000000087947 */ /* 0x000fea0003800000 */
.L_x_7:
[----:B------:R-:W-:Y:S02]  /*0a50*/  ULDC UR4, c[0x0][0x580] ;  /* 0x0001600000047ab9 */ /* 0x000fe40000000800 */
[----:B------:R-:W-:-:S07]  /*0a60*/  IMAD.U32 R23, RZ, RZ, UR4 ;  /* 0x00000004ff177e24 */ /* 0x000fce000f8e00ff */
.L_x_6:
[----:B------:R-:W-:Y:S02]  /*0a70*/  ULDC.64 UR4, c[0x0][0x5a0] ;  /* 0x0001680000047ab9 */ /* 0x000fe40000000a00 */
[----:B------:R-:W-:-:S04]  /*0a80*/  ISETP.NE.U32.AND P0, PT, RZ, UR4, PT ;  /* 0x00000004ff007c0c */ /* 0x000fc8000bf05070 */
[----:B------:R-:W-:-:S13]  /*0a90*/  ISETP.NE.AND.EX P0, PT, RZ, UR5, PT, P0 ;  /* 0x00000005ff007c0c */ /* 0x000fda000bf05300 */
[----:B------:R-:W-:Y:S05]  /*0aa0*/  @!P0 BRA `(.L_x_8) ;  /* 0x00000000001c8947 */ /* 0x000fea0003800000 */
[----:B01----:R-:W0:Y:S02]  /*0ab0*/  LDC.64 R6, c[0x0][0x5a0] ;  /* 0x00016800ff067b82 */ /* 0x003e240000000a00 */
[----:B0-----:R-:W2:Y:S02]  /*0ac0*/  LDG.E.64 R6, desc[UR54][R6.64] ;  /* 0x0000003606067981 */ /* 0x001ea4000c1e1b00 */
[----:B--2---:R-:W-:-:S04]  /*0ad0*/  ISETP.NE.U32.AND P0, PT, R6, RZ, PT ;  /* 0x000000ff0600720c */ /* 0x004fc80003f05070 */
[----:B------:R-:W-:-:S13]  /*0ae0*/  ISETP.NE.AND.EX P0, PT, R7, RZ, PT, P0 ;  /* 0x000000ff0700720c */ /* 0x000fda0003f05300 */
[----:B------:R-:W-:Y:S05]  /*0af0*/  @!P0 BRA `(.L_x_8) ;  /* 0x0000000000088947 */ /* 0x000fea0003800000 */
[----:B------:R0:W5:Y:S01]  /*0b00*/  LD.E R88, desc[UR54][R6.64] ;  /* 0x0000003606587980 */ /* 0x000162000c101900 */
[----:B------:R-:W-:Y:S05]  /*0b10*/  BRA `(.L_x_9) ;  /* 0x0000000000247947 */ /* 0x000fea0003800000 */
.L_x_8:
[----:B------:R-:W-:Y:S02]  /*0b20*/  ULDC.64 UR4, c[0x0][0x590] ;  /* 0x0001640000047ab9 */ /* 0x000fe40000000a00 */
[----:B------:R-:W-:-:S04]  /*0b30*/  ISETP.NE.U32.AND P0, PT, RZ, UR4, PT ;  /* 0x00000004ff007c0c */ /* 0x000fc8000bf05070 */
[----:B------:R-:W-:-:S13]  /*0b40*/  ISETP.NE.AND.EX P0, PT, RZ, UR5, PT, P0 ;  /* 0x00000005ff007c0c */ /* 0x000fda000bf05300 */
[----:B------:R-:W-:Y:S05]  /*0b50*/  @!P0 BRA `(.L_x_10) ;  /* 0x00000000000c8947 */ /* 0x000fea0003800000 */
[----:B------:R-:W2:Y:S02]  /*0b60*/  LDC.64 R88, c[0x0][0x590] ;  /* 0x00016400ff587b82 */ /* 0x000ea40000000a00 */
[----:B--2---:R2:W5:Y:S01]  /*0b70*/  LDG.E R88, desc[UR54][R88.64] ;  /* 0x0000003658587981 */ /* 0x004562000c1e1900 */
[----:B------:R-:W-:Y:S05]  /*0b80*/  BRA `(.L_x_9) ;  /* 0x0000000000087947 */ /* 0x000fea0003800000 */
.L_x_10:
[----:B------:R-:W-:Y:S02]  /*0b90*/  ULDC UR4, c[0x0][0x584] ;  /* 0x0001610000047ab9 */ /* 0x000fe40000000800 */
[----:B------:R-:W-:-:S07]  /*0ba0*/  IMAD.U32 R88, RZ, RZ, UR4 ;  /* 0x00000004ff587e24 */ /* 0x000fce000f8e00ff */
.L_x_9:
[----:B------:R-:W-:Y:S01]  /*0bb0*/  ULDC UR4, c[0x0][0x65c] ;  /* 0x0001970000047ab9 */ /* 0x000fe20000000800 */
[----:B01----:R-:W0:Y:S01]  /*0bc0*/  LDC.64 R6, c[0x0][0x650] ;  /* 0x00019400ff067b82 */ /* 0x003e220000000a00 */
[----:B------:R-:W-:Y:S01]  /*0bd0*/  UISETP.NE.AND UP2, UPT, UR4, 0x1, UPT ;  /* 0x000000010400788c */ /* 0x000fe2000bf45270 */
[----:B------:R-:W-:Y:S01]  /*0be0*/  IMAD.MOV.U32 R18, RZ, RZ, -0x1 ;  /* 0xffffffffff127424 */ /* 0x000fe200078e00ff */
[----:B------:R-:W-:Y:S01]  /*0bf0*/  UISETP.NE.AND UP0, UPT, UR19, 0x2, UPT ;  /* 0x000000021300788c */ /* 0x000fe2000bf05270 */
[----:B------:R-:W-:Y:S01]  /*0c00*/  IMAD.MOV.U32 R2, RZ, RZ, -0x1 ;  /* 0xffffffffff027424 */ /* 0x000fe200078e00ff */
[----:B------:R-:W-:Y:S01]  /*0c10*/  UP2UR UR38, UPR, URZ, 0x4 ;  /* 0x000000043f267883 */ /* 0x000fe20008000000 */
[----:B------:R-:W-:-:S06]  /*0c20*/  IMAD.MOV.U32 R19, RZ, RZ, -0x1 ;  /* 0xffffffffff137424 */ /* 0x000fcc00078e00ff */
[----:B------:R-:W-:Y:S01]  /*0c30*/  @UP2 ULDC UR12, c[0x0][0x10] ;  /* 0x00000400000c2ab9 */ /* 0x000fe20000000800 */
[----:B------:R-:W-:Y:S01]  /*0c40*/  @UP2 UMOV UR4, UR8 ;  /* 0x0000000800042c82 */ /* 0x000fe20008000000 */
[----:B------:R-:W-:Y:S01]  /*0c50*/  @UP2 UMOV UR5, URZ ;  /* 0x0000003f00052c82 */ /* 0x000fe20008000000 */
[----:B------:R-:W-:Y:S01]  /*0c60*/  @!UP2 ULDC UR16, c[0x0][0xc] ;  /* 0x000003000010aab9 */ /* 0x000fe20000000800 */
[----:B------:R-:W-:Y:S01]  /*0c70*/  @UP2 UIMAD.WIDE.U32 UR12, UR15, UR12, UR4 ;  /* 0x0000000c0f0c22a5 */ /* 0x000fe2000f8e0004 */
[----:B------:R-:W-:Y:S02]  /*0c80*/  ULDC UR10, c[0x0][0xc] ;  /* 0x00000300000a7ab9 */ /* 0x000fe40000000800 */
[----:B------:R-:W-:Y:S01]  /*0c90*/  @UP2 UMOV UR4, URZ ;  /* 0x0000003f00042c82 */ /* 0x000fe20008000000 */
[----:B------:R-:W-:Y:S01]  /*0ca0*/  UMOV UR5, URZ ;  /* 0x0000003f00057c82 */ /* 0x000fe20008000000 */
[----:B------:R-:W-:Y:S01]  /*0cb0*/  @UP2 UIADD3 UR18, UR13, UR4, URZ ;  /* 0x000000040d122290 */ /* 0x000fe2000fffe03f */
[----:B------:R-:W-:-:S02]  /*0cc0*/  ULDC UR11, c[0x0][0x10] ;  /* 0x00000400000b7ab9 */ /* 0x000fc40000000800 */
[----:B------:R-:W-:Y:S01]  /*0cd0*/  UMOV UR4, UR15 ;  /* 0x0000000f00047c82 */ /* 0x000fe20008000000 */
[----:B------:R-:W-:Y:S02]  /*0ce0*/  UIMAD.WIDE.U32 UR10, UR10, UR11, URZ ;  /* 0x0000000b0a0a72a5 */ /* 0x000fe4000f8e003f */
[----:B------:R-:W-:Y:S01]  /*0cf0*/  @!UP2 UIMAD.WIDE.U32 UR4, UR8, UR16, UR4 ;  /* 0x000000100804a2a5 */ /* 0x000fe2000f8e0004 */
[----:B------:R-:W-:Y:S02]  /*0d00*/  ULDC UR13, c[0x0][0x14] ;  /* 0x00000500000d7ab9 */ /* 0x000fe40000000800 */
[----:B------:R-:W-:Y:S02]  /*0d10*/  UIMAD.WIDE.U32 UR52, UR10, UR13, URZ ;  /* 0x0000000d0a3472a5 */ /* 0x000fe4000f8e003f */
[----:B------:R-:W-:Y:S02]  /*0d20*/  UIMAD UR39, UR11, UR13, URZ ;  /* 0x0000000d0b2772a4 */ /* 0x000fe4000f8e023f */
[----:B------:R-:W-:Y:S01]  /*0d30*/  @!UP2 UMOV UR12, UR4 ;  /* 0x00000004000cac82 */ /* 0x000fe20008000000 */
[----:B------:R-:W-:Y:S01]  /*0d40*/  @!UP2 UMOV UR18, UR5 ;  /* 0x000000050012ac82 */ /* 0x000fe20008000000 */
[----:B------:R-:W-:-:S02]  /*0d50*/  UIADD3 UR39, UR53, UR39, URZ ;  /* 0x0000002735277290 */ /* 0x000fc4000fffe03f */
[----:B------:R-:W-:-:S04]  /*0d60*/  UIADD3 UR4, UP1, UR12, UR52, URZ ;  /* 0x000000340c047290 */ /* 0x000fc8000ff3e03f */
[----:B------:R-:W-:Y:S02]  /*0d70*/  UIADD3.X UR5, UR18, UR39, URZ, UP1, !UPT ;  /* 0x0000002712057290 */ /* 0x000fe40008ffe43f */
[----:B------:R-:W-:Y:S02]  /*0d80*/  USEL UR4, UR4, UR12, !UP0 ;  /* 0x0000000c04047287 */ /* 0x000fe4000c000000 */
[----:B------:R-:W-:-:S04]  /*0d90*/  USEL UR5, UR5, UR18, !UP0 ;  /* 0x0000001205057287 */ /* 0x000fc8000c000000 */
[----:B0-----:R-:W-:Y:S01]  /*0da0*/  ISETP.LE.U32.AND P0, PT, R6, UR4, PT ;  /* 0x0000000406007c0c */ /* 0x001fe2000bf03070 */
[----:B------:R-:W-:Y:S02]  /*0db0*/  IMAD.U32 R16, RZ, RZ, UR4 ;  /* 0x00000004ff107e24 */ /* 0x000fe4000f8e00ff */
[----:B------:R-:W-:Y:S02]  /*0dc0*/  IMAD.U32 R0, RZ, RZ, UR5 ;  /* 0x00000005ff007e24 */ /* 0x000fe4000f8e00ff */
[----:B------:R-:W-:-:S03]  /*0dd0*/  IMAD.U32 R17, RZ, RZ, UR5 ;  /* 0x00000005ff117e24 */ /* 0x000fc6000f8e00ff */
[----:B------:R-:W-:Y:S02]  /*0de0*/  ISETP.GE.U32.AND.EX P0, PT, R0, R7, PT, P0 ;  /* 0x000000070000720c */ /* 0x000fe40003f06100 */
[----:B------:R-:W-:-:S11]  /*0df0*/  PRMT R0, RZ, 0x7610, R0 ;  /* 0x00007610ff007816 */ /* 0x000fd60000000000 */
[----:B------:R-:W-:Y:S05]  /*0e00*/  @P0 BRA `(.L_x_11) ;  /* 0x0000000400500947 */ /* 0x000fea0003800000 */
[----:B------:R-:W-:Y:S01]  /*0e10*/  ULDC.64 UR18, c[0x0][0x628] ;  /* 0x00018a0000127ab9 */ /* 0x000fe20000000a00 */
[C---:B------:R-:W-:Y:S01]  /*0e20*/  R2UR UR20, R16.reuse ;  /* 0x00000000101472ca */ /* 0x040fe200000e0000 */
[----:B------:R-:W-:Y:S01]  /*0e30*/  ULDC UR16, c[0x0][0x630] ;  /* 0x00018c0000107ab9 */ /* 0x000fe20000000800 */
[----:B------:R-:W-:Y:S02]  /*0e40*/  ISETP.NE.U32.AND P0, PT, RZ, UR18, PT ;  /* 0x00000012ff007c0c */ /* 0x000fe4000bf05070 */
[----:B------:R-:W-:Y:S02]  /*0e50*/  R2UR UR4, R16 ;  /* 0x00000000100472ca */ /* 0x000fe400000e0000 */
[----:B------:R-:W-:Y:S02]  /*0e60*/  ISETP.NE.AND.EX P0, PT, RZ, UR19, PT, P0 ;  /* 0x00000013ff007c0c */ /* 0x000fe4000bf05300 */
[----:B------:R-:W-:-:S11]  /*0e70*/  R2UR UR5, R17 ;  /* 0x00000000110572ca */ /* 0x000fd600000e0000 */
[----:B------:R-:W-:Y:S05]  /*0e80*/  @!P0 BRA `(.L_x_12) ;  /* 0x0000000000308947 */ /* 0x000fea0003800000 */
[----:B------:R-:W-:Y:S01]  /*0e90*/  R2UR UR4, R16 ;  /* 0x00000000100472ca */ /* 0x000fe200000e0000 */
[----:B------:R-:W-:Y:S01]  /*0ea0*/  ULDC UR12, c[0x0][0x634] ;  /* 0x00018d00000c7ab9 */ /* 0x000fe20000000800 */
[----:B------:R-:W-:-:S11]  /*0eb0*/  R2UR UR15, R17 ;  /* 0x00000000110f72ca */ /* 0x000fd600000e0000 */
[----:B------:R-:W-:-:S04]  /*0ec0*/  UIADD3 UR12, UP1, UR4, UR12, URZ ;  /* 0x0000000c040c7290 */ /* 0x000fc8000ff3e03f */
[----:B------:R-:W-:-:S04]  /*0ed0*/  UIADD3.X UR15, URZ, UR15, URZ, UP1, !UPT ;  /* 0x0000000f3f0f7290 */ /* 0x000fc80008ffe43f */
[----:B------:R-:W-:-:S04]  /*0ee0*/  UIMAD.WIDE.U32 UR4, UR15, UR18, URZ ;  /* 0x000000120f0472a5 */ /* 0x000fc8000f8e003f */
[----:B------:R-:W-:Y:S02]  /*0ef0*/  UIMAD.WIDE.U32 UR10, UP1, UR12, UR19, UR4 ;  /* 0x000000130c0a72a5 */ /* 0x000fe4000f820004 */
[----:B------:R-:W-:Y:S02]  /*0f00*/  UIMAD.WIDE.U32 UR4, UR12, UR18, URZ ;  /* 0x000000120c0472a5 */ /* 0x000fe4000f8e003f */
[----:B------:R-:W-:Y:S02]  /*0f10*/  UIADD3.X UR13, URZ, URZ, URZ, UP1, !UPT ;  /* 0x0000003f3f0d7290 */ /* 0x000fe40008ffe43f */
[----:B------:R-:W-:Y:S01]  /*0f20*/  UIADD3 URZ, UP1, UR5, UR10, URZ ;  /* 0x0000000a053f7290 */ /* 0x000fe2000ff3e03f */
[----:B------:R-:W-:-:S03]  /*0f30*/  UMOV UR12, UR11 ;  /* 0x0000000b000c7c82 */ /* 0x000fc60008000000 */
[----:B------:R-:W-:-:S12]  /*0f40*/  UIMAD.WIDE.U32.X UR4, UR15, UR19, UR12, UP1 ;  /* 0x000000130f0472a5 */ /* 0x000fd800088e040c */
.L_x_12:
[----:B------:R-:W-:Y:S01]  /*0f50*/  USHF.R.U64 UR4, UR4, UR16, UR5 ;  /* 0x0000001004047299 */ /* 0x000fe20008001205 */
[----:B------:R-:W-:Y:S01]  /*0f60*/  R2UR UR11, R17 ;  /* 0x00000000110b72ca */ /* 0x000fe200000e0000 */
[----:B------:R-:W-:Y:S02]  /*0f70*/  USHF.R.U32.HI UR5, URZ, UR16, UR5 ;  /* 0x000000103f057299 */ /* 0x000fe40008011605 */
[----:B------:R-:W-:Y:S01]  /*0f80*/  UIADD3 UR12, UP1, URZ, -UR4, URZ ;  /* 0x800000043f0c7290 */ /* 0x000fe2000ff3e03f */
[----:B------:R-:W-:Y:S01]  /*0f90*/  ULDC.64 UR18, c[0x0][0x620] ;  /* 0x0001880000127ab9 */ /* 0x000fe20000000a00 */
[----:B------:R-:W-:Y:S02]  /*0fa0*/  UISETP.NE.AND UP2, UPT, UR38, URZ, UPT ;  /* 0x0000003f2600728c */ /* 0x000fe4000bf45270 */
[----:B------:R-:W-:Y:S01]  /*0fb0*/  UIADD3.X UR5, URZ, ~UR5, URZ, UP1, !UPT ;  /* 0x800000053f057290 */ /* 0x000fe20008ffe43f */
[----:B------:R-:W-:Y:S01]  /*0fc0*/  UMOV UR10, UR20 ;  /* 0x00000014000a7c82 */ /* 0x000fe20008000000 */
[----:B------:R-:W-:-:S02]  /*0fd0*/  ULDC UR13, c[0x0][0x618] ;  /* 0x00018600000d7ab9 */ /* 0x000fc40000000800 */
[----:B------:R-:W-:Y:S02]  /*0fe0*/  UIMAD UR5, UR5, UR18, URZ ;  /* 0x00000012050572a4 */ /* 0x000fe4000f8e023f */
[----:B------:R-:W-:Y:S02]  /*0ff0*/  UIMAD.WIDE.U32 UR10, UR12, UR18, UR10 ;  /* 0x000000120c0a72a5 */ /* 0x000fe4000f8e000a */
[----:B------:R-:W-:Y:S02]  /*1000*/  UIMAD UR12, UR12, UR19, UR5 ;  /* 0x000000130c0c72a4 */ /* 0x000fe4000f8e0205 */
[----:B------:R-:W-:Y:S02]  /*1010*/  @UP2 UIMAD UR7, UR17, UR9, UR8 ;  /* 0x00000009110722a4 */ /* 0x000fe4000f8e0208 */
[----:B------:R-:W-:Y:S01]  /*1020*/  UIADD3 UR11, UR11, UR12, URZ ;  /* 0x0000000c0b0b7290 */ /* 0x000fe2000fffe03f */
[----:B------:R-:W-:Y:S01]  /*1030*/  ULDC.64 UR8, c[0x0][0x640] ;  /* 0x0001900000087ab9 */ /* 0x000fe20000000a00 */
[----:B------:R-:W-:-:S02]  /*1040*/  ULDC UR15, c[0x0][0x608] ;  /* 0x00018200000f7ab9 */ /* 0x000fc40000000800 */
[----:B------:R-:W-:Y:S01]  /*1050*/  USHF.R.U64 UR20, UR10, UR13, UR11 ;  /* 0x0000000d0a147299 */ /* 0x000fe2000800120b */
[----:B------:R-:W-:Y:S01]  /*1060*/  ISETP.NE.U32.AND P0, PT, RZ, UR8, PT ;  /* 0x00000008ff007c0c */ /* 0x000fe2000bf05070 */
[----:B------:R-:W-:Y:S01]  /*1070*/  USHF.R.U32.HI UR11, URZ, UR13, UR11 ;  /* 0x0000000d3f0b7299 */ /* 0x000fe2000801160b */
[----:B------:R-:W-:Y:S02]  /*1080*/  ULDC UR21, c[0x0][0x658] ;  /* 0x0001960000157ab9 */ /* 0x000fe40000000800 */
[----:B------:R-:W-:Y:S01]  /*1090*/  ISETP.NE.AND.EX P0, PT, RZ, UR9, PT, P0 ;  /* 0x00000009ff007c0c */ /* 0x000fe2000bf05300 */
[----:B------:R-:W-:Y:S02]  /*10a0*/  USHF.R.U64 UR25, UR20, UR15, UR11 ;  /* 0x0000000f14197299 */ /* 0x000fe4000800120b */
[----:B------:R-:W-:Y:S01]  /*10b0*/  USHF.R.U32.HI UR11, URZ, UR15, UR11 ;  /* 0x0000000f3f0b7299 */ /* 0x000fe2000801160b */
[----:B------:R-:W-:Y:S01]  /*10c0*/  UMOV UR10, 0xffffffff ;  /* 0xffffffff000a7882 */ /* 0x000fe20000000000 */
[----:B------:R-:W-:Y:S01]  /*10d0*/  ULDC UR5, c[0x0][0x600] ;  /* 0x0001800000057ab9 */ /* 0x000fe20000000800 */
[----:B------:R-:W-:-:S02]  /*10e0*/  USHF.L.U32 UR10, UR10, UR21, URZ ;  /* 0x000000150a0a7299 */ /* 0x000fc4000800063f */
[----:B------:R-:W-:Y:S02]  /*10f0*/  USHF.R.U64 UR26, UR25, UR21, UR11 ;  /* 0x00000015191a7299 */ /* 0x000fe4000800120b */
[----:B------:R-:W-:Y:S02]  /*1100*/  ULOP3.LUT UR15, URZ, UR10, URZ, 0x33, !UPT ;  /* 0x0000000a3f0f7292 */ /* 0x000fe4000f8e333f */
[----:B------:R-:W-:Y:S02]  /*1110*/  UIADD3 UR19, UR5, -0x1, URZ ;  /* 0xffffffff05137890 */ /* 0x000fe4000fffe03f */
[----:B------:R-:W-:Y:S01]  /*1120*/  USHF.R.U32.HI UR11, URZ, UR21, UR11 ;  /* 0x000000153f0b7299 */ /* 0x000fe2000801160b */
[----:B------:R-:W-:Y:S01]  /*1130*/  ULDC UR22, c[0x0][0x648] ;  /* 0x0001920000167ab9 */ /* 0x000fe20000000800 */
[----:B------:R-:W-:Y:S01]  /*1140*/  ULDC UR23, c[0x0][0x638] ;  /* 0x00018e0000177ab9 */ /* 0x000fe20000000800 */
[----:B------:R-:W-:Y:S01]  /*1150*/  UMOV UR24, 0x1 ;  /* 0x0000000100187882 */ /* 0x000fe20000000000 */
[----:B------:R-:W-:Y:S01]  /*1160*/  UMOV UR10, UR26 ;  /* 0x0000001a000a7c82 */ /* 0x000fe20008000000 */
[----:B------:R-:W-:Y:S07]  /*1170*/  @!P0 BRA `(.L_x_13) ;  /* 0x0000000000308947 */ /* 0x000fee0003800000 */
[----:B------:R-:W-:Y:S02]  /*1180*/  ULDC UR16, c[0x0][0x64c] ;  /* 0x0001930000107ab9 */ /* 0x000fe40000000800 */
        /* <DEDUP_REMOVED lines=8> */
[----:B------:R-:W-:-:S07]  /*1210*/  UIMAD.WIDE.U32.X UR8, UR18, UR9, UR16, UP1 ;  /* 0x00000009120872a5 */ /* 0x000fce00088e0410 */
[----:B------:R-:W-:Y:S01]  /*1220*/  UMOV UR10, UR8 ;  /* 0x00000008000a7c82 */ /* 0x000fe20008000000 */
[----:B------:R-:W-:-:S05]  /*1230*/  UMOV UR11, UR9 ;  /* 0x00000009000b7c82 */ /* 0x000fca0008000000 */
.L_x_13:
[----:B------:R-:W-:Y:S01]  /*1240*/  USHF.R.U64 UR9, UR10, UR22, UR11 ;  /* 0x000000160a097299 */ /* 0x000fe2000800120b */
[----:B------:R-:W-:Y:S01]  /*1250*/  IMAD.MOV.U32 R0, RZ, RZ, 0x1 ;  /* 0x00000001ff007424 */ /* 0x000fe200078e00ff */
[----:B------:R-:W-:Y:S01]  /*1260*/  USHF.L.U32 UR8, UR24, UR21, URZ ;  /* 0x0000001518087299 */ /* 0x000fe2000800063f */
[----:B------:R-:W-:Y:S01]  /*1270*/  IMAD.U32 R19, RZ, RZ, UR4 ;  /* 0x00000004ff137e24 */ /* 0x000fe2000f8e00ff */
[----:B------:R-:W-:Y:S02]  /*1280*/  ULOP3.LUT UR15, UR25, UR15, URZ, 0xc0, !UPT ;  /* 0x0000000f190f7292 */ /* 0x000fe4000f8ec03f */
[----:B------:R-:W-:Y:S02]  /*1290*/  UIADD3 UR10, -UR9, URZ, URZ ;  /* 0x0000003f090a7290 */ /* 0x000fe4000fffe13f */
[----:B------:R-:W-:Y:S02]  /*12a0*/  UIMAD UR15, UR8, UR9, UR15 ;  /* 0x00000009080f72a4 */ /* 0x000fe4000f8e020f */
[----:B------:R-:W-:-:S02]  /*12b0*/  ULOP3.LUT UR19, UR20, UR19, URZ, 0xc0, !UPT ;  /* 0x0000001314137292 */ /* 0x000fc4000f8ec03f */
[----:B------:R-:W-:Y:S01]  /*12c0*/  UIMAD UR8, UR10, UR23, UR26 ;  /* 0x000000170a0872a4 */ /* 0x000fe2000f8e021a */
[----:B------:R-:W-:Y:S01]  /*12d0*/  ULDC UR9, c[0x0][0x610] ;  /* 0x0001840000097ab9 */ /* 0x000fe20000000800 */
[----:B------:R-:W-:Y:S02]  /*12e0*/  UISETP.NE.AND UP1, UPT, UR38, URZ, UPT ;  /* 0x0000003f2600728c */ /* 0x000fe4000bf25270 */
[----:B------:R-:W-:Y:S02]  /*12f0*/  UIMAD UR7, UR15, UR9, UR7 ;  /* 0x000000090f0772a4 */ /* 0x000fe4000f8e0207 */
[----:B------:R-:W-:-:S04]  /*1300*/  UIMAD UR8, UR8, UR5, UR19 ;  /* 0x00000005080872a4 */ /* 0x000fc8000f8e0213 */
[----:B------:R-:W-:Y:S02]  /*1310*/  USEL UR5, UR8, UR7, !UP1 ;  /* 0x0000000708057287 */ /* 0x000fe4000c800000 */
[----:B------:R-:W-:-:S04]  /*1320*/  USEL UR7, UR7, UR8, !UP1 ;  /* 0x0000000807077287 */ /* 0x000fc8000c800000 */
[----:B------:R-:W-:Y:S02]  /*1330*/  IMAD.U32 R2, RZ, RZ, UR5 ;  /* 0x00000005ff027e24 */ /* 0x000fe4000f8e00ff */
[----:B------:R-:W-:-:S07]  /*1340*/  IMAD.U32 R18, RZ, RZ, UR7 ;  /* 0x00000007ff127e24 */ /* 0x000fce000f8e00ff */
.L_x_11:
[----:B------:R-:W-:Y:S05]  /*1350*/  @!P2 BRA `(.L_x_14) ;  /* 0x00000000000ca947 */ /* 0x000fea0003800000 */
[----:B------:R-:W-:Y:S01]  /*1360*/  UCGABAR_WAIT ;  /* 0x0000000000007dc7 */ /* 0x000fe20008000000 */
[----:B------:R-:W-:Y:S01]  /*1370*/  CCTL.IVALL ;  /* 0x00000000ff00798f */ /* 0x000fe20002000000 */
[----:B------:R-:W-:Y:S05]  /*1380*/  BRA `(.L_x_15) ;  /* 0x0000000000047947 */ /* 0x000fea0003800000 */
.L_x_14:
[----:B------:R-:W-:Y:S06]  /*1390*/  BAR.SYNC.DEFER_BLOCKING 0x0 ;  /* 0x0000000000007b1d */ /* 0x000fec0000010000 */
.L_x_15:
[----:B------:R-:W-:Y:S02]  /*13a0*/  ULDC UR4, c[0x0][0x28c] ;  /* 0x0000a30000047ab9 */ /* 0x000fe40000000800 */
[----:B------:R-:W-:-:S04]  /*13b0*/  UIADD3 UR4, UR4, 0x7f, URZ ;  /* 0x0000007f04047890 */ /* 0x000fc8000fffe03f */
[----:B------:R-:W-:-:S04]  /*13c0*/  USHF.R.S32.HI UR5, URZ, 0x1f, UR4 ;  /* 0x0000001f3f057899 */ /* 0x000fc80008011404 */
[----:B------:R-:W-:-:S04]  /*13d0*/  ULEA.HI UR5, UR5, UR4, URZ, 0x7 ;  /* 0x0000000405057291 */ /* 0x000fc8000f8f383f */
[----:B------:R-:W-:Y:S01]  /*13e0*/  USHF.R.S32.HI UR37, URZ, 0x7, UR5 ;  /* 0x000000073f257899 */ /* 0x000fe20008011405 */
[----:B------:R-:W-:Y:S11]  /*13f0*/  @!P3 BRA `(.L_x_16) ;  /* 0x000000580094b947 */ /* 0x000ff60003800000 */
[----:B------:R-:W-:-:S06]  /*1400*/  UISETP.GT.U32.AND UP1, UPT, UR14, 0x1, UPT ;  /* 0x000000010e00788c */ /* 0x000fcc000bf24070 */
[----:B------:R-:W-:-:S13]  /*1410*/  PLOP3.LUT P0, PT, PT, PT, UP1, 0x80, 0x0 ;  /* 0x000000000000781c */ /* 0x000fda0003f0f018 */
[----:B------:R-:W-:Y:S05]  /*1420*/  @P0 EXIT ;  /* 0x000000000000094d */ /* 0x000fea0003800000 */
.L_x_17:
[----:B------:R-:W-:-:S08]  /*1430*/  NOP ;  /* 0x0000000000007918 */ /* 0x000fd00000000000 */
[----:B------:R-:W0:Y:S02]  /*1440*/  USETMAXREG.TRY_ALLOC.CTAPOOL UP1, 0xe8 ;  /* 0x000000e8000079c8 */ /* 0x000e240008020600 */
[----:B0-----:R-:W-:-:S13]  /*1450*/  PLOP3.LUT P0, PT, PT, PT, UP1, 0x80, 0x0 ;  /* 0x000000000000781c */ /* 0x001fda0003f0f018 */
[----:B------:R-:W-:Y:S05]  /*1460*/  @!P0 BRA `(.L_x_17) ;  /* 0xfffffffc00f08947 */ /* 0x000fea000383ffff */
[----:B------:R-:W-:-:S13]  /*1470*/  LOP3.LUT P0, RZ, R0, 0xff, RZ, 0xc0, !PT ;  /* 0x000000ff00ff7812 */ /* 0x000fda000780c0ff */
[----:B------:R-:W-:Y:S05]  /*1480*/  @!P0 EXIT ;  /* 0x000000000000894d */ /* 0x000fea0003800000 */
[----:B------:R-:W0:Y:S01]  /*1490*/  S2UR UR5, SR_CgaCtaId ;  /* 0x00000000000579c3 */ /* 0x000e220000008800 */
[CC--:B------:R-:W-:Y:S01]  /*14a0*/  LEA.HI R0, R9.reuse, R4.reuse, RZ, 0x2 ;  /* 0x0000000409007211 */ /* 0x0c0fe200078f10ff */
[----:B------:R-:W-:Y:S01]  /*14b0*/  UMOV UR42, 0x400 ;  /* 0x00000400002a7882 */ /* 0x000fe20000000000 */
[----:B------:R-:W-:Y:S01]  /*14c0*/  LEA.HI R9, R9, R4, RZ, 0x5 ;  /* 0x0000000409097211 */ /* 0x000fe200078f28ff */
[----:B------:R-:W-:Y:S01]  /*14d0*/  USHF.R.U32.HI UR4, URZ, 0x2, UR37 ;  /* 0x000000023f047899 */ /* 0x000fe20008011625 */
[--C-:B------:R-:W-:Y:S01]  /*14e0*/  SHF.R.S32.HI R90, RZ, 0x2, R0.reuse ;  /* 0x00000002ff5a7819 */ /* 0x100fe20000011400 */
[----:B------:R-:W-:Y:S01]  /*14f0*/  ULOP3.LUT UR45, UR37, 0x3, URZ, 0xc0, !UPT ;  /* 0x00000003252d7892 */ /* 0x000fe2000f8ec03f */
[----:B------:R-:W-:Y:S01]  /*1500*/  SHF.R.S32.HI R3, RZ, 0x1f, R0 ;  /* 0x0000001fff037819 */ /* 0x000fe20000011400 */
[----:B------:R-:W2:Y:S01]  /*1510*/  LDC.64 R94, c[0x0][0x5c8] ;  /* 0x00017200ff5e7b82 */ /* 0x000ea20000000a00 */
[----:B------:R-:W-:Y:S01]  /*1520*/  SHF.R.S32.HI R9, RZ, 0x5, R9 ;  /* 0x00000005ff097819 */ /* 0x000fe20000011409 */
[----:B------:R-:W-:Y:S01]  /*1530*/  UISETP.LT.AND UP1, UPT, UR37, 0x1, UPT ;  /* 0x000000012500788c */ /* 0x000fe2000bf21270 */
[----:B------:R-:W-:Y:S01]  /*1540*/  LEA.HI R3, R3, R90, RZ, 0x3 ;  /* 0x0000005a03037211 */ /* 0x000fe200078f18ff */
[----:B------:R-:W-:Y:S01]  /*1550*/  ULOP3.LUT UR4, UR4, 0x1, URZ, 0xc0, !UPT ;  /* 0x0000000104047892 */ /* 0x000fe2000f8ec03f */
[----:B------:R-:W-:-:S02]  /*1560*/  ULDC UR44, c[0x0][0x658] ;  /* 0x00019600002c7ab9 */ /* 0x000fc40000000800 */
[----:B------:R-:W-:Y:S01]  /*1570*/  LOP3.LUT R3, R3, 0xfffffff8, RZ, 0xc0, !PT ;  /* 0xfffffff803037812 */ /* 0x000fe200078ec0ff */
[----:B------:R-:W1:Y:S01]  /*1580*/  LDC R6, c[0x0][0x288] ;  /* 0x0000a200ff067b82 */ /* 0x000e620000000800 */
[----:B------:R-:W-:Y:S01]  /*1590*/  UMOV UR6, 0xffffffff ;  /* 0xffffffff00067882 */ /* 0x000fe20000000000 */
[----:B------:R-:W-:Y:S01]  /*15a0*/  ULDC UR8, c[0x0][0x284] ;  /* 0x0000a10000087ab9 */ /* 0x000fe20000000800 */
[----:B------:R-:W-:Y:S01]  /*15b0*/  USEL UR45, UR45, URZ, !UP0 ;  /* 0x0000003f2d2d7287 */ /* 0x000fe2000c000000 */
[----:B------:R-:W-:Y:S01]  /*15c0*/  IMAD.IADD R90, R90, 0x1, -R3 ;  /* 0x000000015a5a7824 */ /* 0x000fe200078e0a03 */
[----:B------:R-:W-:Y:S01]  /*15d0*/  LOP3.LUT R3, R0, 0xfffffffc, RZ, 0xc0, !PT ;  /* 0xfffffffc00037812 */ /* 0x000fe200078ec0ff */
[----:B------:R-:W-:Y:S01]  /*15e0*/  VIADD R0, R5, 0xffffffff ;  /* 0xffffffff05007836 */ /* 0x000fe20000000000 */
[----:B------:R-:W-:Y:S01]  /*15f0*/  USEL UR46, UR37, 0x1, UP1 ;  /* 0x00000001252e7887 */ /* 0x000fe20008800000 */
[--C-:B------:R-:W-:Y:S01]  /*1600*/  IMAD R98, R9, -0x10, -R90.reuse ;  /* 0xfffffff009627824 */ /* 0x100fe200078e0a5a */
[----:B0-----:R-:W-:Y:S01]  /*1610*/  ULEA UR42, UR5, UR42, 0x18 ;  /* 0x0000002a052a7291 */ /* 0x001fe2000f8ec03f */
[----:B------:R-:W-:Y:S01]  /*1620*/  IMAD.IADD R3, R4, 0x1, -R3 ;  /* 0x0000000104037824 */ /* 0x000fe200078e0a03 */
[C---:B------:R-:W-:Y:S01]  /*1630*/  ISETP.NE.AND P0, PT, R0.reuse, RZ, PT ;  /* 0x000000ff0000720c */ /* 0x040fe20003f05270 */
[----:B------:R-:W-:Y:S01]  /*1640*/  IMAD.SHL.U32 R0, R0, 0x8, RZ ;  /* 0x0000000800007824 */ /* 0x000fe200078e00ff */
[----:B------:R-:W-:Y:S01]  /*1650*/  UIADD3 UR50, UR42, 0x50, URZ ;  /* 0x000000502a327890 */ /* 0x000fe2000fffe03f */
[--C-:B------:R-:W-:Y:S01]  /*1660*/  SHF.R.S32.HI R91, RZ, 0x1f, R90.reuse ;  /* 0x0000001fff5b7819 */ /* 0x100fe2000001145a */
[----:B------:R-:W-:Y:S01]  /*1670*/  IMAD.SHL.U32 R92, R3, 0x2, RZ ;  /* 0x00000002035c7824 */ /* 0x000fe200078e00ff */
[----:B------:R-:W-:Y:S01]  /*1680*/  USHF.L.U32 UR6, UR6, UR44, URZ ;  /* 0x0000002c06067299 */ /* 0x000fe2000800063f */
[----:B------:R-:W-:Y:S01]  /*1690*/  LOP3.LUT R0, R0, 0x8, RZ, 0xc0, !PT ;  /* 0x0000000800007812 */ /* 0x000fe200078ec0ff */
[----:B------:R-:W-:Y:S01]  /*16a0*/  UISETP.EQ.U32.AND UP0, UPT, UR4, 0x1, !UP0 ;  /* 0x000000010400788c */ /* 0x000fe2000c702070 */
[C---:B--2---:R-:W-:Y:S01]  /*16b0*/  SHF.L.U64.HI R89, R94.reuse, 0x3, R95 ;  /* 0x000000035e597819 */ /* 0x044fe2000001025f */
[----:B------:R-:W-:Y:S01]  /*16c0*/  IMAD.WIDE R90, R9, 0x10, R90 ;  /* 0x00000010095a7825 */ /* 0x000fe200078e025a */
[----:B------:R-:W-:Y:S01]  /*16d0*/  SEL R100, RZ, 0x1, P0 ;  /* 0x00000001ff647807 */ /* 0x000fe20000000000 */
[----:B------:R-:W-:Y:S01]  /*16e0*/  ULDC UR43, c[0x0][0x600] ;  /* 0x00018000002b7ab9 */ /* 0x000fe20000000800 */
[----:B------:R-:W-:Y:S01]  /*16f0*/  LEA R96, R5, UR50, 0x3 ;  /* 0x0000003205607c11 */ /* 0x000fe2000f8e18ff */
[----:B------:R-:W-:Y:S01]  /*1700*/  IMAD.SHL.U32 R94, R94, 0x8, RZ ;  /* 0x000000085e5e7824 */ /* 0x000fe200078e00ff */
[C---:B------:R-:W-:Y:S01]  /*1710*/  LOP3.LUT R101, R0.reuse, 0x8, RZ, 0x3c, !PT ;  /* 0x0000000800657812 */ /* 0x040fe200078e3cff */
[----:B-1----:R-:W-:Y:S01]  /*1720*/  IMAD R95, R3, -0x2, R6 ;  /* 0xfffffffe035f7824 */ /* 0x002fe200078e0206 */
[----:B------:R-:W-:Y:S01]  /*1730*/  LOP3.LUT R97, R0, 0x18, RZ, 0x3c, !PT ;  /* 0x0000001800617812 */ /* 0x000fe200078e3cff */
[----:B------:R-:W-:Y:S01]  /*1740*/  VIADD R98, R98, UR8 ;  /* 0x0000000862627c36 */ /* 0x000fe20008000000 */
[----:B------:R-:W-:Y:S01]  /*1750*/  SHF.R.S32.HI R93, RZ, 0x1f, R92 ;  /* 0x0000001fff5d7819 */ /* 0x000fe2000001145c */
[----:B------:R-:W-:Y:S01]  /*1760*/  UMOV UR7, 0x1 ;  /* 0x0000000100077882 */ /* 0x000fe20000000000 */
[----:B------:R-:W-:-:S02]  /*1770*/  ULOP3.LUT UR49, UR40, 0x1, URZ, 0xfc, !UPT ;  /* 0x0000000128317892 */ /* 0x000fc4000f8efc3f */
[----:B------:R-:W-:Y:S02]  /*1780*/  USHF.L.U32 UR36, UR37, 0x1, URZ ;  /* 0x0000000125247899 */ /* 0x000fe4000800063f */
[----:B------:R-:W-:Y:S02]  /*1790*/  USHF.L.U64.HI UR41, UR52, 0x1, UR39 ;  /* 0x0000000134297899 */ /* 0x000fe40008010227 */
[----:B------:R-:W-:Y:S02]  /*17a0*/  UIADD3 UR43, UR43, -0x1, URZ ;  /* 0xffffffff2b2b7890 */ /* 0x000fe4000fffe03f */
[----:B------:R-:W-:Y:S02]  /*17b0*/  USHF.L.U32 UR44, UR7, UR44, URZ ;  /* 0x0000002c072c7299 */ /* 0x000fe4000800063f */
[----:B------:R-:W-:Y:S02]  /*17c0*/  UIADD3 UR46, -UR46, UR37, URZ ;  /* 0x000000252e2e7290 */ /* 0x000fe4000fffe13f */
[----:B------:R-:W-:-:S02]  /*17d0*/  ULOP3.LUT UR47, URZ, UR6, URZ, 0x33, !UPT ;  /* 0x000000063f2f7292 */ /* 0x000fc4000f8e333f */
[----:B------:R-:W-:-:S12]  /*17e0*/  USEL UR48, URZ, 0x1, !UP0 ;  /* 0x000000013f307887 */ /* 0x000fd8000c000000 */
.L_x_165:
[----:B------:R-:W-:-:S04]  /*17f0*/  SHF.L.U32 R3, R100, 0x1f, RZ ;  /* 0x0000001f64037819 */ /* 0x000fc800000006ff */
[----:B------:R-:W0:Y:S02]  /*1800*/  SYNCS.PHASECHK.TRANS64.TRYWAIT P0, [R96+URZ+-0x8], R3 ;  /* 0xfffff803600075a7 */ /* 0x000e24000800017f */
[----:B012345:R-:W-:Y:S05]  /*1810*/  @!P0 BRA `(.L_x_18) ;  /* 0x0000006400d08947 */ /* 0x03ffea0003800000 */
.L_x_187:
[----:B------:R-:W-:Y:S02]  /*1820*/  ULDC UR4, c[0x0][0x28c] ;  /* 0x0000a30000047ab9 */ /* 0x000fe40000000800 */
[----:B------:R-:W-:-:S13]  /*1830*/  ISETP.LT.AND P0, PT, RZ, UR4, PT ;  /* 0x00000004ff007c0c */ /* 0x000fda000bf01270 */
[----:B------:R-:W-:Y:S05]  /*1840*/  @P0 BRA `(.L_x_19) ;  /* 0x0000000000400947 */ /* 0x000fea0003800000 */
[----:B------:R-:W-:Y:S01]  /*1850*/  MOV R0, 0x0 ;  /* 0x0000000000007802 */ /* 0x000fe20000000f00 */
[----:B------:R-:W-:Y:S01]  /*1860*/  ULDC.64 UR4, c[0x4][0x68] ;  /* 0x01001a0000047ab9 */ /* 0x000fe20000000a00 */
[----:B------:R-:W-:Y:S01]  /*1870*/  ULDC.64 UR6, c[0x4][0x8] ;  /* 0x0100020000067ab9 */ /* 0x000fe20000000a00 */
[----:B------:R-:W-:Y:S01]  /*1880*/  IMAD.U32 R4, RZ, RZ, UR4 ;  /* 0x00000004ff047e24 */ /* 0x000fe2000f8e00ff */
[----:B------:R1:W2:Y:S01]  /*1890*/  LDC.64 R14, c[0x4][R0] ;  /* 0x01000000000e7b82 */ /* 0x0002a20000000a00 */
[----:B------:R-:W-:Y:S01]  /*18a0*/  IMAD.U32 R5, RZ, RZ, UR5 ;  /* 0x00000005ff057e24 */ /* 0x000fe2000f8e00ff */
[----:B------:R-:W-:Y:S01]  /*18b0*/  ULDC.64 UR4, c[0x4][0x70] ;  /* 0x01001c0000047ab9 */ /* 0x000fe20000000a00 */
[----:B------:R-:W-:Y:S02]  /*18c0*/  IMAD.U32 R10, RZ, RZ, UR6 ;  /* 0x00000006ff0a7e24 */ /* 0x000fe4000f8e00ff */
[----:B------:R-:W-:Y:S02]  /*18d0*/  IMAD.U32 R6, RZ, RZ, UR4 ;  /* 0x00000004ff067e24 */ /* 0x000fe4000f8e00ff */
[----:B------:R-:W-:-:S02]  /*18e0*/  IMAD.U32 R7, RZ, RZ, UR5 ;  /* 0x00000005ff077e24 */ /* 0x000fc4000f8e00ff */
[----:B------:R-:W-:Y:S02]  /*18f0*/  IMAD.U32 R11, RZ, RZ, UR7 ;  /* 0x00000007ff0b7e24 */ /* 0x000fe4000f8e00ff */
[----:B------:R-:W-:Y:S02]  /*1900*/  IMAD.MOV.U32 R8, RZ, RZ, 0x1e1 ;  /* 0x000001e1ff087424 */ /* 0x000fe400078e00ff */
[----:B------:R-:W-:Y:S02]  /*1910*/  IMAD.MOV.U32 R12, RZ, RZ, 0x1 ;  /* 0x00000001ff0c7424 */ /* 0x000fe400078e00ff */
[----:B-1----:R-:W-:-:S07]  /*1920*/  IMAD.MOV.U32 R13, RZ, RZ, RZ ;  /* 0x000000ffff0d7224 */ /* 0x002fce00078e00ff */
[----:B------:R-:W-:-:S07]  /*1930*/  LEPC R20, `(.L_x_19) ;  /* 0x000000001014794e */ /* 0x000fce0000000000 */
[----:B0-2--5:R-:W-:Y:S05]  /*1940*/  CALL.ABS.NOINC R14 ;  /* 0x000000000e007343 */ /* 0x025fea0003c00000 */
.L_x_19:
[----:B------:R-:W-:-:S05]  /*1950*/  IMAD.U32 R0, RZ, RZ, UR49 ;  /* 0x00000031ff007e24 */ /* 0x000fca000f8e00ff */
[----:B------:R-:W-:-:S13]  /*1960*/  ISETP.NE.AND P0, PT, R0, 0x3, PT ;  /* 0x000000030000780c */ /* 0x000fda0003f05270 */
[----:B------:R-:W-:Y:S05]  /*1970*/  @!P0 BRA `(.L_x_20) ;  /* 0x0000000000048947 */ /* 0x000fea0003800000 */
[----:B------:R-:W-:Y:S01]  /*1980*/  BPT.TRAP 0x1 ;  /* 0x000000040000795c */ /* 0x000fe20000300000 */
.L_x_20:
[----:B0-----:R-:W-:Y:S02]  /*1990*/  IMAD.U32 R3, RZ, RZ, UR45 ;  /* 0x0000002dff037e24 */ /* 0x001fe4000f8e00ff */
[----:B------:R-:W-:-:S03]  /*19a0*/  IMAD.U32 R0, RZ, RZ, UR48 ;  /* 0x00000030ff007e24 */ /* 0x000fc6000f8e00ff */
[----:B------:R-:W-:Y:S02]  /*19b0*/  LEA R3, R3, UR42, 0x3 ;  /* 0x0000002a03037c11 */ /* 0x000fe4000f8e18ff */
[----:B------:R-:W-:-:S04]  /*19c0*/  SHF.L.U32 R0, R0, 0x1f, RZ ;  /* 0x0000001f00007819 */ /* 0x000fc800000006ff */
[----:B------:R0:W1:Y:S01]  /*19d0*/  SYNCS.PHASECHK.TRANS64.TRYWAIT P1, [R3+URZ], R0 ;  /* 0x00000000030075a7 */ /* 0x000062000802017f */
[----:B------:R-:W-:Y:S05]  /*19e0*/  @!P0 BRA `(.L_x_21) ;  /* 0x0000000000048947 */ /* 0x000fea0003800000 */
[----:B------:R-:W-:Y:S01]  /*19f0*/  BPT.TRAP 0x1 ;  /* 0x000000040000795c */ /* 0x000fe20000300000 */
.L_x_21:
[----:B------:R-:W-:-:S05]  /*1a00*/  IMAD.U32 R4, RZ, RZ, UR46 ;  /* 0x0000002eff047e24 */ /* 0x000fca000f8e00ff */
[----:B------:R-:W-:Y:S01]  /*1a10*/  ISETP.GE.AND P2, PT, R4, 0x1, PT ;  /* 0x000000010400780c */ /* 0x000fe20003f46270 */
[----:B-1----:R-:W-:-:S12]  /*1a20*/  @P1 BRA `(.L_x_22) ;  /* 0x0000000000081947 */ /* 0x002fd80003800000 */
[----:B------:R-:W1:Y:S02]  /*1a30*/  SYNCS.PHASECHK.TRANS64.TRYWAIT P1, [R3+URZ], R0 ;  /* 0x00000000030075a7 */ /* 0x000e64000802017f */
[----:B-1----:R-:W-:Y:S05]  /*1a40*/  @!P1 BRA `(.L_x_23) ;  /* 0x0000006400589947 */ /* 0x002fea0003800000 */
.L_x_22:
[----:B------:R-:W-:Y:S05]  /*1a50*/  WARPSYNC.ALL ;  /* 0x0000000000007948 */ /* 0x000fea0003800000 */
[----:B------:R-:W-:Y:S01]  /*1a60*/  UIADD3 UR4, UR42, 0x180, URZ ;  /* 0x000001802a047890 */ /* 0x000fe2000fffe03f */
[----:B------:R-:W-:Y:S01]  /*1a70*/  WARPGROUP.ARRIVE ;  /* 0x00000000000079c5 */ /* 0x000fe20000000000 */
[----:B------:R-:W-:Y:S02]  /*1a80*/  UIADD3 UR5, UR42, 0x10180, URZ ;  /* 0x000101802a057890 */ /* 0x000fe4000fffe03f */
[----:B------:R-:W-:Y:S02]  /*1a90*/  USHF.R.U32.HI UR4, URZ, 0x4, UR4 ;  /* 0x000000043f047899 */ /* 0x000fe40008011604 */
[----:B------:R-:W-:-:S02]  /*1aa0*/  USHF.R.U32.HI UR5, URZ, 0x4, UR5 ;  /* 0x000000043f057899 */ /* 0x000fc40008011605 */
[----:B------:R-:W-:Y:S02]  /*1ab0*/  ULOP3.LUT UR4, UR4, 0x3fff, URZ, 0xc0, !UPT ;  /* 0x00003fff04047892 */ /* 0x000fe4000f8ec03f */
[----:B------:R-:W-:Y:S02]  /*1ac0*/  ULOP3.LUT UR5, UR5, 0x3fff, URZ, 0xc0, !UPT ;  /* 0x00003fff05057892 */ /* 0x000fe4000f8ec03f */
[----:B------:R-:W-:Y:S02]  /*1ad0*/  ULOP3.LUT UR8, UR4, 0x10000, URZ, 0xfc, !UPT ;  /* 0x0001000004087892 */ /* 0x000fe4000f8efc3f */
[----:B------:R-:W-:Y:S02]  /*1ae0*/  ULOP3.LUT UR9, UR5, 0x10000, URZ, 0xfc, !UPT ;  /* 0x0001000005097892 */ /* 0x000fe4000f8efc3f */
[----:B------:R-:W-:Y:S02]  /*1af0*/  ULEA UR11, UR45, UR8, 0xa ;  /* 0x000000082d0b7291 */ /* 0x000fe4000f8e503f */
[----:B------:R-:W-:Y:S01]  /*1b00*/  ULEA UR10, UR45, UR9, 0xb ;  /* 0x000000092d0a7291 */ /* 0x000fe2000f8e583f */
[----:B------:R-:W-:Y:S01]  /*1b10*/  UMOV UR5, 0x40000040 ;  /* 0x4000004000057882 */ /* 0x000fe20000000000 */
[----:B------:R-:W-:-:S03]  /*1b20*/  UMOV UR7, 0x40000040 ;  /* 0x4000004000077882 */ /* 0x000fc60000000000 */
[----:B------:R-:W-:Y:S02]  /*1b30*/  UMOV UR4, UR11 ;  /* 0x0000000b00047c82 */ /* 0x000fe40008000000 */
[----:B------:R-:W-:Y:S02]  /*1b40*/  UMOV UR6, UR10 ;  /* 0x0000000a00067c82 */ /* 0x000fe40008000000 */
[----:B------:R-:W-:Y:S01]  /*1b50*/  HGMMA.64x128x16.F32 R24, gdesc[UR4], RZ, !UPT, gsb0 ;  /* 0x01e00000041879f0 */ /* 0x000fe2000c0008ff */
[----:B------:R-:W-:Y:S02]  /*1b60*/  UIADD3 UR4, UR11, 0x2, URZ ;  /* 0x000000020b047890 */ /* 0x000fe4000fffe03f */
[----:B------:R-:W-:Y:S01]  /*1b70*/  UIADD3 UR6, UR10, 0x2, URZ ;  /* 0x000000020a067890 */ /* 0x000fe2000fffe03f */
[----:B------:R-:W-:Y:S01]  /*1b80*/  UMOV UR5, 0x40000040 ;  /* 0x4000004000057882 */ /* 0x000fe20000000000 */
[----:B------:R-:W-:Y:S01]  /*1b90*/  UMOV UR7, 0x40000040 ;  /* 0x4000004000077882 */ /* 0x000fe20000000000 */
[----:B------:R-:W-:-:S02]  /*1ba0*/  WARPGROUP.DEPBAR.LE gsb0, 0x0 ;  /* 0x00008000000079c5 */ /* 0x000fc40000010000 */
[----:B------:R-:W-:-:S06]  /*1bb0*/  WARPGROUP.ARRIVE ;  /* 0x00000000000079c5 */ /* 0x000fcc0000000000 */
[----:B------:R-:W-:Y:S01]  /*1bc0*/  HGMMA.64x128x16.F32 R24, gdesc[UR4], R24, gsb0 ;  /* 0x01e00000041879f0 */ /* 0x000fe20008000818 */
[----:B------:R-:W-:Y:S02]  /*1bd0*/  UIADD3 UR4, UR11, 0x4, URZ ;  /* 0x000000040b047890 */ /* 0x000fe4000fffe03f */
[----:B------:R-:W-:Y:S01]  /*1be0*/  UIADD3 UR6, UR10, 0x4, URZ ;  /* 0x000000040a067890 */ /* 0x000fe2000fffe03f */
[----:B------:R-:W-:Y:S01]  /*1bf0*/  UMOV UR5, 0x40000040 ;  /* 0x4000004000057882 */ /* 0x000fe20000000000 */
[----:B------:R-:W-:Y:S01]  /*1c00*/  UMOV UR7, 0x40000040 ;  /* 0x4000004000077882 */ /* 0x000fe20000000000 */
[----:B------:R-:W-:Y:S02]  /*1c10*/  WARPGROUP.DEPBAR.LE gsb0, 0x0 ;  /* 0x00008000000079c5 */ /* 0x000fe40000010000 */
        /* <DEDUP_REMOVED lines=36> */
[----:B------:R-:W-:Y:S03]  /*1e60*/  HGMMA.64x128x16.F32 R24, gdesc[UR4], R24, gsb0 ;  /* 0x01e00000041879f0 */ /* 0x000fe60008000818 */
[----:B------:R-:W-:Y:S02]  /*1e70*/  WARPGROUP.DEPBAR.LE gsb0, 0x0 ;  /* 0x00008000000079c5 */ /* 0x000fe40000010000 */
[----:B------:R-:W-:Y:S05]  /*1e80*/  @!P2 BRA `(.L_x_24) ;  /* 0x000000040088a947 */ /* 0x000fea0003800000 */
[----:B------:R-:W-:Y:S01]  /*1e90*/  UIADD3 UR10, UR45, 0x1, URZ ;  /* 0x000000012d0a7890 */ /* 0x000fe2000fffe03f */
[----:B01----:R-:W-:Y:S02]  /*1ea0*/  IMAD.U32 R0, RZ, RZ, UR46 ;  /* 0x0000002eff007e24 */ /* 0x003fe4000f8e00ff */
[----:B------:R-:W-:Y:S01]  /*1eb0*/  IMAD.U32 R3, RZ, RZ, UR45 ;  /* 0x0000002dff037e24 */ /* 0x000fe2000f8e00ff */
[----:B------:R-:W-:-:S04]  /*1ec0*/  UISETP.NE.AND UP0, UPT, UR10, 0x4, UPT ;  /* 0x000000040a00788c */ /* 0x000fc8000bf05270 */
[----:B------:R-:W-:Y:S02]  /*1ed0*/  USEL UR4, URZ, 0x1, UP0 ;  /* 0x000000013f047887 */ /* 0x000fe40008000000 */
[----:B------:R-:W-:Y:S02]  /*1ee0*/  USEL UR10, UR10, URZ, UP0 ;  /* 0x0000003f0a0a7287 */ /* 0x000fe40008000000 */
[----:B------:R-:W-:-:S06]  /*1ef0*/  ULOP3.LUT UR4, UR48, UR4, URZ, 0x3c, !UPT ;  /* 0x0000000430047292 */ /* 0x000fcc000f8e3c3f */
[----:B------:R-:W-:-:S07]  /*1f00*/  IMAD.U32 R6, RZ, RZ, UR4 ;  /* 0x00000004ff067e24 */ /* 0x000fce000f8e00ff */
.L_x_31:
[----:B------:R-:W-:Y:S05]  /*1f10*/  @!P0 BRA `(.L_x_25) ;  /* 0x0000000000048947 */ /* 0x000fea0003800000 */
[----:B------:R-:W-:Y:S01]  /*1f20*/  BPT.TRAP 0x1 ;  /* 0x000000040000795c */ /* 0x000fe20000300000 */
.L_x_25:
[----:B------:R-:W-:Y:S01]  /*1f30*/  ULEA UR4, UR10, UR42, 0x3 ;  /* 0x0000002a0a047291 */ /* 0x000fe2000f8e183f */
[----:B------:R-:W-:-:S08]  /*1f40*/  SHF.L.U32 R4, R6, 0x1f, RZ ;  /* 0x0000001f06047819 */ /* 0x000fd000000006ff */
[----:B------:R0:W1:Y:S01]  /*1f50*/  SYNCS.PHASECHK.TRANS64.TRYWAIT P1, [UR4], R4 ;  /* 0x00000004ff0075a7 */ /* 0x0000620008020144 */
[----:B------:R-:W-:Y:S05]  /*1f60*/  @!P0 BRA `(.L_x_26) ;  /* 0x0000000000048947 */ /* 0x000fea0003800000 */
[----:B------:R-:W-:Y:S01]  /*1f70*/  BPT.TRAP 0x1 ;  /* 0x000000040000795c */ /* 0x000fe20000300000 */
.L_x_26:
[----:B-1----:R-:W-:Y:S05]  /*1f80*/  @P1 BRA `(.L_x_27) ;  /* 0x0000000000081947 */ /* 0x002fea0003800000 */
[----:B------:R-:W1:Y:S02]  /*1f90*/  SYNCS.PHASECHK.TRANS64.TRYWAIT P1, [UR4], R4 ;  /* 0x00000004ff0075a7 */ /* 0x000e640008020144 */
[----:B-1----:R-:W-:Y:S05]  /*1fa0*/  @!P1 BRA `(.L_x_28) ;  /* 0x0000006000149947 */ /* 0x002fea0003800000 */
.L_x_27:
[----:B------:R-:W-:Y:S01]  /*1fb0*/  ULEA UR12, UR10, UR8, 0xa ;  /* 0x000000080a0c7291 */ /* 0x000fe2000f8e503f */
[----:B------:R-:W-:Y:S01]  /*1fc0*/  WARPGROUP.ARRIVE ;  /* 0x00000000000079c5 */ /* 0x000fe20000000000 */
[----:B------:R-:W-:Y:S01]  /*1fd0*/  ULEA UR11, UR10, UR9, 0xb ;  /* 0x000000090a0b7291 */ /* 0x000fe2000f8e583f */
[----:B------:R-:W-:Y:S01]  /*1fe0*/  UMOV UR5, 0x40000040 ;  /* 0x4000004000057882 */ /* 0x000fe20000000000 */
[----:B------:R-:W-:-:S03]  /*1ff0*/  UMOV UR7, 0x40000040 ;  /* 0x4000004000077882 */ /* 0x000fc60000000000 */
[----:B------:R-:W-:Y:S02]  /*2000*/  UMOV UR4, UR12 ;  /* 0x0000000c00047c82 */ /* 0x000fe40008000000 */
[----:B------:R-:W-:Y:S02]  /*2010*/  UMOV UR6, UR11 ;  /* 0x0000000b00067c82 */ /* 0x000fe40008000000 */
[----:B------:R-:W-:Y:S01]  /*2020*/  HGMMA.64x128x16.F32 R24, gdesc[UR4], R24, gsb0 ;  /* 0x01e00000041879f0 */ /* 0x000fe20008000818 */
        /* <DEDUP_REMOVED lines=51> */
[----:B------:R-:W-:Y:S01]  /*2360*/  BPT.TRAP 0x1 ;  /* 0x000000040000795c */ /* 0x000fe20000300000 */
.L_x_29:
[----:B------:R-:W-:Y:S01]  /*2370*/  ISETP.NE.AND P1, PT, R99, RZ, PT ;  /* 0x000000ff6300720c */ /* 0x000fe20003f25270 */
[----:B------:R-:W-:-:S12]  /*2380*/  UISETP.GT.U32.AND UP0, UPT, UR40, 0x1, UPT ;  /* 0x000000012800788c */ /* 0x000fd8000bf04070 */
[----:B01----:R-:W-:-:S05]  /*2390*/  @P1 LEA R4, R3, UR42, 0x3 ;  /* 0x0000002a03041c11 */ /* 0x003fca000f8e18ff */
[----:B------:R-:W-:-:S05]  /*23a0*/  @P1 VIADD R5, R4, 0x20 ;  /* 0x0000002004051836 */ /* 0x000fca0000000000 */
[----:B------:R-:W-:-:S04]  /*23b0*/  @P1 PRMT R5, R22, 0x654, R5 ;  /* 0x0000065416051816 */ /* 0x000fc80000000005 */
[----:B------:R0:W-:Y:S01]  /*23c0*/  @P1 SYNCS.ARRIVE.TRANS64.RED.A1T0 RZ, [R5+URZ], RZ ;  /* 0x000000ff05ff19a7 */ /* 0x0001e2000810043f */
[----:B------:R-:W-:-:S13]  /*23d0*/  PLOP3.LUT P1, PT, PT, PT, UP0, 0x80, 0x0 ;  /* 0x000000000000781c */ /* 0x000fda0003f2f008 */
[----:B0-----:R-:W-:Y:S05]  /*23e0*/  @P1 BRA `(.L_x_30) ;  /* 0x0000000000041947 */ /* 0x001fea0003800000 */
[----:B------:R-:W-:Y:S01]  /*23f0*/  BPT.TRAP 0x1 ;  /* 0x000000040000795c */ /* 0x000fe20000300000 */
.L_x_30:
[----:B------:R-:W-:Y:S01]  /*2400*/  UIADD3 UR10, UR10, 0x1, URZ ;  /* 0x000000010a0a7890 */ /* 0x000fe2000fffe03f */
[C---:B------:R-:W-:Y:S01]  /*2410*/  ISETP.GT.AND P2, PT, R0.reuse, 0x1, PT ;  /* 0x000000010000780c */ /* 0x040fe20003f44270 */
[----:B------:R-:W-:Y:S02]  /*2420*/  VIADD R3, R3, 0x1 ;  /* 0x0000000103037836 */ /* 0x000fe40000000000 */
[----:B------:R-:W-:Y:S01]  /*2430*/  UISETP.NE.AND UP0, UPT, UR10, 0x4, UPT ;  /* 0x000000040a00788c */ /* 0x000fe2000bf05270 */
[----:B------:R-:W-:Y:S02]  /*2440*/  VIADD R0, R0, 0xffffffff ;  /* 0xffffffff00007836 */ /* 0x000fe40000000000 */
[C---:B------:R-:W-:Y:S01]  /*2450*/  ISETP.NE.AND P1, PT, R3.reuse, 0x4, PT ;  /* 0x000000040300780c */ /* 0x040fe20003f25270 */
[----:B------:R-:W-:Y:S02]  /*2460*/  USEL UR4, URZ, 0x1, UP0 ;  /* 0x000000013f047887 */ /* 0x000fe40008000000 */
[----:B------:R-:W-:Y:S01]  /*2470*/  USEL UR10, UR10, URZ, UP0 ;  /* 0x0000003f0a0a7287 */ /* 0x000fe20008000000 */
[----:B------:R-:W-:-:S03]  /*2480*/  SEL R3, R3, RZ, P1 ;  /* 0x000000ff03037207 */ /* 0x000fc60000800000 */
[----:B------:R-:W-:Y:S01]  /*2490*/  LOP3.LUT R6, R6, UR4, RZ, 0x3c, !PT ;  /* 0x0000000406067c12 */ /* 0x000fe2000f8e3cff */
[----:B------:R-:W-:Y:S07]  /*24a0*/  @P2 BRA `(.L_x_31) ;  /* 0xfffffff800982947 */ /* 0x000fee000383ffff */
.L_x_24:
[----:B01----:R-:W0:Y:S01]  /*24b0*/  LDC R0, c[0x0][0x28c] ;  /* 0x0000a300ff007b82 */ /* 0x003e220000000800 */
[----:B------:R1:W-:Y:S01]  /*24c0*/  SYNCS.ARRIVE.TRANS64.A1T0 RZ, [R101+UR50], RZ ;  /* 0x000000ff65ff79a7 */ /* 0x0003e20008100032 */
[----:B0-----:R-:W-:-:S13]  /*24d0*/  ISETP.GE.AND P1, PT, R0, 0x1, PT ;  /* 0x000000010000780c */ /* 0x001fda0003f26270 */
[----:B-1----:R-:W-:Y:S05]  /*24e0*/  @!P1 BRA `(.L_x_32) ;  /* 0x0000000000409947 */ /* 0x002fea0003800000 */
[----:B------:R-:W-:Y:S05]  /*24f0*/  @!P0 BRA `(.L_x_33) ;  /* 0x0000000000048947 */ /* 0x000fea0003800000 */
[----:B------:R-:W-:Y:S01]  /*2500*/  BPT.TRAP 0x1 ;  /* 0x000000040000795c */ /* 0x000fe20000300000 */
.L_x_33:
[----:B------:R-:W-:Y:S01]  /*2510*/  ISETP.NE.AND P0, PT, R99, RZ, PT ;  /* 0x000000ff6300720c */ /* 0x000fe20003f05270 */
[----:B------:R-:W-:-:S12]  /*2520*/  IMAD.U32 R3, RZ, RZ, UR42 ;  /* 0x0000002aff037e24 */ /* 0x000fd8000f8e00ff */
[----:B------:R-:W-:-:S05]  /*2530*/  VOTEU.ANY UP0, P0 ;  /* 0x00000000003f7886 */ /* 0x000fca0000000100 */
[----:B------:R-:W-:Y:S02]  /*2540*/  @UP0 UIADD3 UR4, UR46, UR45, URZ ;  /* 0x0000002d2e040290 */ /* 0x000fe4000fffe03f */
[----:B------:R-:W-:-:S04]  /*2550*/  UISETP.GT.U32.AND UP0, UPT, UR40, 0x1, UPT ;  /* 0x000000012800788c */ /* 0x000fc8000bf04070 */
[----:B------:R-:W-:-:S04]  /*2560*/  IMAD.U32 R0, RZ, RZ, UR4 ;  /* 0x00000004ff007e24 */ /* 0x000fc8000f8e00ff */
[----:B------:R-:W-:-:S05]  /*2570*/  @P0 IMAD.SHL.U32 R0, R0, 0x8, RZ ;  /* 0x0000000800000824 */ /* 0x000fca00078e00ff */
[----:B------:R-:W-:-:S04]  /*2580*/  @P0 LOP3.LUT R0, R0, 0x18, RZ, 0xc0, !PT ;  /* 0x0000001800000812 */ /* 0x000fc800078ec0ff */
[----:B------:R-:W-:-:S04]  /*2590*/  @P0 IADD3 R3, R3, 0x20, R0 ;  /* 0x0000002003030810 */ /* 0x000fc80007ffe000 */
[----:B------:R-:W-:-:S04]  /*25a0*/  @P0 PRMT R3, R22, 0x654, R3 ;  /* 0x0000065416030816 */ /* 0x000fc80000000003 */
[----:B------:R0:W-:Y:S01]  /*25b0*/  @P0 SYNCS.ARRIVE.TRANS64.RED.A1T0 RZ, [R3+URZ], RZ ;  /* 0x000000ff03ff09a7 */ /* 0x0001e2000810043f */
[----:B------:R-:W-:-:S13]  /*25c0*/  PLOP3.LUT P0, PT, PT, PT, UP0, 0x80, 0x0 ;  /* 0x000000000000781c */ /* 0x000fda0003f0f008 */
[----:B0-----:R-:W-:Y:S05]  /*25d0*/  @P0 BRA `(.L_x_32) ;  /* 0x0000000000040947 */ /* 0x001fea0003800000 */
[----:B------:R-:W-:Y:S01]  /*25e0*/  BPT.TRAP 0x1 ;  /* 0x000000040000795c */ /* 0x000fe20000300000 */
.L_x_32:
[----:B------:R-:W-:Y:S02]  /*25f0*/  SHF.L.U32 R3, R100, 0x1f, RZ ;  /* 0x0000001f64037819 */ /* 0x000fe400000006ff */
[----:B------:R-:W-:Y:S02]  /*2600*/  SHF.R.S32.HI R13, RZ, 0x1f, R19 ;  /* 0x0000001fff0d7819 */ /* 0x000fe40000011413 */
[----:B------:R-:W0:Y:S02]  /*2610*/  SYNCS.PHASECHK.TRANS64.TRYWAIT P0, [R96+URZ+0x8], R3 ;  /* 0x00000803600075a7 */ /* 0x000e24000800017f */
[----:B0-----:R-:W-:Y:S05]  /*2620*/  @!P0 BRA `(.L_x_34) ;  /* 0x00000058008c8947 */ /* 0x001fea0003800000 */
.L_x_188:
[----:B------:R-:W-:Y:S01]  /*2630*/  IMAD.SHL.U32 R5, R18, 0x40, RZ ;  /* 0x0000004012057824 */ /* 0x000fe200078e00ff */
[----:B------:R-:W-:Y:S01]  /*2640*/  ULDC UR6, c[0x0][0x284] ;  /* 0x0000a10000067ab9 */ /* 0x000fe20000000800 */
[----:B------:R-:W-:Y:S01]  /*2650*/  IMAD.SHL.U32 R10, R2, 0x80, RZ ;  /* 0x00000080020a7824 */ /* 0x000fe200078e00ff */
[----:B------:R-:W-:Y:S01]  /*2660*/  ULDC.64 UR4, c[0x0][0x5d0] ;  /* 0x0001740000047ab9 */ /* 0x000fe20000000a00 */
[----:B------:R-:W-:Y:S01]  /*2670*/  IMAD.WIDE R20, R18, 0x40, R90 ;  /* 0x0000004012147825 */ /* 0x000fe200078e025a */
[----:B------:R-:W-:Y:S01]  /*2680*/  ISETP.GE.AND P0, PT, R5, UR6, PT ;  /* 0x0000000605007c0c */ /* 0x000fe2000bf06270 */
[----:B------:R-:W-:Y:S01]  /*2690*/  ULDC UR6, c[0x0][0x288] ;  /* 0x0000a20000067ab9 */ /* 0x000fe20000000800 */
[----:B------:R-:W-:Y:S01]  /*26a0*/  SHF.R.S32.HI R11, RZ, 0x1f, R10 ;  /* 0x0000001fff0b7819 */ /* 0x000fe2000001140a */
[----:B------:R-:W-:Y:S01]  /*26b0*/  IMAD R0, R13, UR4, RZ ;  /* 0x000000040d007c24 */ /* 0x000fe2000f8e02ff */
[----:B------:R-:W-:Y:S01]  /*26c0*/  ISETP.GE.OR P0, PT, R10, UR6, P0 ;  /* 0x000000060a007c0c */ /* 0x000fe20008706670 */
[----:B0-----:R-:W-:-:S04]  /*26d0*/  IMAD.WIDE.U32 R2, R19, UR4, R92 ;  /* 0x0000000413027c25 */ /* 0x001fc8000f8e005c */
[----:B------:R-:W-:Y:S01]  /*26e0*/  IMAD R7, R19, UR5, R0 ;  /* 0x0000000513077c24 */ /* 0x000fe2000f8e0200 */
[----:B------:R-:W-:Y:S01]  /*26f0*/  IADD3 R2, P1, R10, R2, RZ ;  /* 0x000000020a027210 */ /* 0x000fe20007f3e0ff */
[----:B------:R-:W-:Y:S02]  /*2700*/  ULDC.64 UR4, c[0x0][0x5c8] ;  /* 0x0001720000047ab9 */ /* 0x000fe40000000a00 */
[----:B------:R-:W-:Y:S01]  /*2710*/  IMAD R9, R21, UR4, RZ ;  /* 0x0000000415097c24 */ /* 0x000fe2000f8e02ff */
[----:B------:R-:W-:-:S03]  /*2720*/  IADD3.X R3, R11, R3, R7, P1, !PT ;  /* 0x000000030b037210 */ /* 0x000fc60000ffe407 */
[C---:B------:R-:W-:Y:S02]  /*2730*/  IMAD R9, R20.reuse, UR5, R9 ;  /* 0x0000000514097c24 */ /* 0x040fe4000f8e0209 */
[----:B------:R-:W-:Y:S01]  /*2740*/  IMAD.WIDE.U32 R102, R20, UR4, R2 ;  /* 0x0000000414667c25 */ /* 0x000fe2000f8e0002 */
[----:B------:R-:W-:Y:S06]  /*2750*/  @P0 BRA `(.L_x_35) ;  /* 0x0000003c00dc0947 */ /* 0x000fec0003800000 */
[----:B-----5:R-:W-:Y:S01]  /*2760*/  FSETP.NEU.AND P0, PT, R88, RZ, PT ;  /* 0x000000ff5800720b */ /* 0x020fe20003f0d000 */
[----:B------:R-:W-:Y:S01]  /*2770*/  IMAD.IADD R14, R95, 0x1, -R10 ;  /* 0x000000015f0e7824 */ /* 0x000fe200078e0a0a */
[----:B------:R-:W-:Y:S01]  /*2780*/  BSSY B0, `(.L_x_35) ;  /* 0x00003f4000007945 */ /* 0x000fe20003800000 */
[----:B------:R-:W-:Y:S02]  /*2790*/  IMAD.IADD R0, R98, 0x1, -R5 ;  /* 0x0000000162007824 */ /* 0x000fe400078e0a05 */
[----:B------:R-:W-:Y:S01]  /*27a0*/  IMAD.IADD R111, R103, 0x1, R9 ;  /* 0x00000001676f7824 */ /* 0x000fe200078e0209 */
[----:B------:R-:W-:-:S04]  /*27b0*/  ISETP.GT.AND P2, PT, R14, RZ, PT ;  /* 0x000000ff0e00720c */ /* 0x000fc80003f44270 */
[----:B------:R-:W-:-:S03]  /*27c0*/  ISETP.GT.AND P1, PT, R0, RZ, P2 ;  /* 0x000000ff0000720c */ /* 0x000fc60001724270 */
[----:B------:R-:W-:Y:S10]  /*27d0*/  @!P0 BRA `(.L_x_36) ;  /* 0x0000002c00208947 */ /* 0x000ff40003800000 */
[----:B------:R-:W0:Y:S01]  /*27e0*/  LDC.64 R104, c[0x0][0x5b8] ;  /* 0x00016e00ff687b82 */ /* 0x000e220000000a00 */
[----:B------:R-:W-:-:S07]  /*27f0*/  ULDC.64 UR4, c[0x0][0x5c0] ;  /* 0x0001700000047ab9 */ /* 0x000fce0000000a00 */
[----:B------:R-:W1:Y:S08]  /*2800*/  LDC.64 R106, c[0x0][0x5b0] ;  /* 0x00016c00ff6a7b82 */ /* 0x000e700000000a00 */
[----:B------:R-:W2:Y:S01]  /*2810*/  LDC.64 R108, c[0x0][0x5a8] ;  /* 0x00016a00ff6c7b82 */ /* 0x000ea20000000a00 */
[-C--:B0-----:R-:W-:Y:S02]  /*2820*/  IMAD R4, R13, R104.reuse, RZ ;  /* 0x000000680d047224 */ /* 0x081fe400078e02ff */
[----:B------:R-:W-:-:S04]  /*2830*/  IMAD.WIDE.U32 R2, R19, R104, R92 ;  /* 0x0000006813027225 */ /* 0x000fc800078e005c */
[----:B------:R-:W-:Y:S01]  /*2840*/  IMAD R103, R19, R105, R4 ;  /* 0x0000006913677224 */ /* 0x000fe200078e0204 */
[----:B------:R-:W-:Y:S01]  /*2850*/  IADD3 R4, P0, R10, R2, RZ ;  /* 0x000000020a047210 */ /* 0x000fe20007f1e0ff */
[----:B-1----:R-:W-:-:S03]  /*2860*/  IMAD R2, R21, R106, RZ ;  /* 0x0000006a15027224 */ /* 0x002fc600078e02ff */
[----:B------:R-:W-:Y:S01]  /*2870*/  IADD3.X R5, R11, R3, R103, P0, !PT ;  /* 0x000000030b057210 */ /* 0x000fe200007fe467 */
[C---:B------:R-:W-:Y:S02]  /*2880*/  IMAD R105, R20.reuse, R107, R2 ;  /* 0x0000006b14697224 */ /* 0x040fe400078e0202 */
[----:B------:R-:W-:-:S04]  /*2890*/  IMAD.WIDE.U32 R2, R20, R106, R4 ;  /* 0x0000006a14027225 */ /* 0x000fc800078e0004 */
[----:B------:R-:W-:Y:S01]  /*28a0*/  IMAD.IADD R3, R3, 0x1, R105 ;  /* 0x0000000103037824 */ /* 0x000fe200078e0269 */
[----:B--2---:R-:W-:-:S04]  /*28b0*/  LEA R8, P0, R2, R108, 0x1 ;  /* 0x0000006c02087211 */ /* 0x004fc800078008ff */
[----:B------:R-:W-:-:S05]  /*28c0*/  LEA.HI.X R9, R2, R109, R3, 0x1, P0 ;  /* 0x0000006d02097211 */ /* 0x000fca00000f0c03 */
[----:B------:R0:W2:Y:S01]  /*28d0*/  @P1 LDG.E.LTC128B.U16 R15, desc[UR54][R8.64] ;  /* 0x00000036080f1981 */ /* 0x0000a2000c1e1520 */
[----:B------:R-:W-:Y:S01]  /*28e0*/  IMAD.WIDE.U32 R2, R20, R106, R10 ;  /* 0x0000006a14027225 */ /* 0x000fe200078e000a */
[----:B------:R-:W-:Y:S02]  /*28f0*/  BSSY B1, `(.L_x_37) ;  /* 0x0000014000017945 */ /* 0x000fe40003800000 */
[----:B------:R-:W-:-:S04]  /*2900*/  IADD3 R12, P0, R92, R2, RZ ;  /* 0x000000025c0c7210 */ /* 0x000fc80007f1e0ff */
[----:B------:R-:W-:Y:S01]  /*2910*/  IADD3.X R13, R93, R105, R3, P0, !PT ;  /* 0x000000695d0d7210 */ /* 0x000fe200007fe403 */
[----:B0-----:R-:W-:Y:S01]  /*2920*/  IMAD.SHL.U32 R8, R106, 0x8, RZ ;  /* 0x000000086a087824 */ /* 0x001fe200078e00ff */
[----:B------:R-:W-:Y:S02]  /*2930*/  LEA R6, P0, R102, UR4, 0x1 ;  /* 0x0000000466067c11 */ /* 0x000fe4000f8008ff */
[----:B------:R-:W-:Y:S01]  /*2940*/  SHF.L.U64.HI R9, R106, 0x3, R107 ;  /* 0x000000036a097819 */ /* 0x000fe2000001026b */
[----:B------:R-:W-:-:S04]  /*2950*/  IMAD.WIDE.U32 R12, R19, R104, R12 ;  /* 0x00000068130c7225 */ /* 0x000fc800078e000c */
[----:B------:R-:W-:Y:S01]  /*2960*/  IMAD.IADD R3, R103, 0x1, R13 ;  /* 0x0000000167037824 */ /* 0x000fe200078e020d */
[----:B------:R-:W-:-:S04]  /*2970*/  LEA R2, P4, R12, R108, 0x1 ;  /* 0x0000006c0c027211 */ /* 0x000fc800078808ff */
[----:B------:R-:W-:Y:S01]  /*2980*/  LEA.HI.X R3, R12, R109, R3, 0x1, P4 ;  /* 0x0000006d0c037211 */ /* 0x000fe200020f0c03 */
[----:B--2---:R-:W-:-:S05]  /*2990*/  HADD2.F32 R7, -RZ, R15.H0_H0 ;  /* 0x2000000fff077230 */ /* 0x004fca0000004100 */
[----:B------:R-:W-:-:S04]  /*29a0*/  FMUL R7, R7, R88 ;  /* 0x0000005807077220 */ /* 0x000fc80000400000 */
[----:B------:R-:W-:Y:S01]  /*29b0*/  FFMA R24, R24, R23, R7 ;  /* 0x0000001718187223 */ /* 0x000fe20000000007 */
[----:B------:R-:W-:Y:S02]  /*29c0*/  LEA.HI.X R7, R102, UR5, R111, 0x1, P0 ;  /* 0x0000000566077c11 */ /* 0x000fe400080f0c6f */
[----:B------:R-:W-:Y:S02]  /*29d0*/  ISETP.GT.AND P0, PT, R14, 0x1, PT ;  /* 0x000000010e00780c */ /* 0x000fe40003f04270 */
[----:B------:R-:W-:Y:S02]  /*29e0*/  F2FP.F16.F32.PACK_AB R24, RZ, R24 ;  /* 0x00000018ff18723e */ /* 0x000fe400000000ff */
[----:B------:R-:W-:-:S03]  /*29f0*/  ISETP.GT.AND P3, PT, R0, RZ, P0 ;  /* 0x000000ff0000720c */ /* 0x000fc60000764270 */
[----:B------:R0:W-:Y:S10]  /*2a00*/  @P1 STG.E.U16 desc[UR54][R6.64], R24 ;  /* 0x0000001806001986 */ /* 0x0001f4000c101536 */
[----:B------:R-:W-:Y:S05]  /*2a10*/  @!P3 BRA `(.L_x_38) ;  /* 0x000000000004b947 */ /* 0x000fea0003800000 */
[----:B------:R1:W5:Y:S02]  /*2a20*/  LDG.E.LTC128B.U16 R15, desc[UR54][R2.64+0x2] ;  /* 0x00000236020f7981 */ /* 0x000364000c1e1520 */
.L_x_38:
[----:B------:R-:W-:Y:S05]  /*2a30*/  BSYNC B1 ;  /* 0x0000000000017941 */ /* 0x000fea0003800000 */
.L_x_37:
[----:B------:R-:W-:Y:S01]  /*2a40*/  IMAD.WIDE.U32 R8, R20, R106, R8 ;  /* 0x0000006a14087225 */ /* 0x000fe200078e0008 */
[----:B------:R-:W-:-:S03]  /*2a50*/  ISETP.GT.AND P2, PT, R0, 0x8, P2 ;  /* 0x000000080000780c */ /* 0x000fc60001744270 */
[----:B-----5:R-:W-:Y:S01]  /*2a60*/  HADD2.F32 R13, -RZ, R15.H0_H0 ;  /* 0x2000000fff0d7230 */ /* 0x020fe20000004100 */
[----:B------:R-:W-:Y:S01]  /*2a70*/  IADD3 R4, P1, R4, R8, RZ ;  /* 0x0000000804047210 */ /* 0x000fe20007f3e0ff */
[----:B------:R-:W-:-:S03]  /*2a80*/  IMAD.IADD R105, R105, 0x1, R9 ;  /* 0x0000000169697824 */ /* 0x000fc600078e0209 */
[----:B------:R-:W-:Y:S01]  /*2a90*/  FMUL R12, R13, R88 ;  /* 0x000000580d0c7220 */ /* 0x000fe20000400000 */
[----:B------:R-:W-:-:S03]  /*2aa0*/  IMAD.X R5, R105, 0x1, R5, P1 ;  /* 0x0000000169057824 */ /* 0x000fc600008e0605 */
[----:B------:R-:W-:Y:S01]  /*2ab0*/  FFMA R25, R25, R23, R12 ;  /* 0x0000001719197223 */ /* 0x000fe2000000000c */
[----:B------:R-:W-:-:S04]  /*2ac0*/  LEA R12, P1, R4, R108, 0x1 ;  /* 0x0000006c040c7211 */ /* 0x000fc800078208ff */
[----:B------:R-:W-:Y:S01]  /*2ad0*/  LEA.HI.X R13, R4, R109, R5, 0x1, P1 ;  /* 0x0000006d040d7211 */ /* 0x000fe200008f0c05 */
[----:B------:R-:W-:Y:S01]  /*2ae0*/  @P3 IMAD.MOV.U32 R4, RZ, RZ, R6 ;  /* 0x000000ffff043224 */ /* 0x000fe200078e0006 */
[----:B------:R-:W-:Y:S01]  /*2af0*/  F2FP.F16.F32.PACK_AB R25, RZ, R25 ;  /* 0x00000019ff19723e */ /* 0x000fe200000000ff */
[----:B------:R-:W-:-:S05]  /*2b00*/  @P3 IMAD.MOV.U32 R5, RZ, RZ, R7 ;  /* 0x000000ffff053224 */ /* 0x000fca00078e0007 */
[----:B------:R2:W-:Y:S04]  /*2b10*/  @P3 STG.E.U16 desc[UR54][R4.64+0x2], R25 ;  /* 0x0000021904003986 */ /* 0x0005e8000c101536 */
[----:B------:R-:W3:Y:S01]  /*2b20*/  @P2 LDG.E.LTC128B.U16 R15, desc[UR54][R12.64] ;  /* 0x000000360c0f2981 */ /* 0x000ee2000c1e1520 */
[----:B------:R-:W-:Y:S01]  /*2b30*/  IADD3 R10, P1, P3, R92, R8, R10 ;  /* 0x000000085c0a7210 */ /* 0x000fe20007b3e00a */
[----:B------:R-:W-:Y:S01]  /*2b40*/  BSSY B1, `(.L_x_39) ;  /* 0x0000011000017945 */ /* 0x000fe20003800000 */
[----:B------:R-:W-:Y:S02]  /*2b50*/  ISETP.GT.AND P0, PT, R0, 0x8, P0 ;  /* 0x000000080000780c */ /* 0x000fe40000704270 */
[----:B------:R-:W-:Y:S02]  /*2b60*/  IADD3.X R11, R93, R105, R11, P1, P3 ;  /* 0x000000695d0b7210 */ /* 0x000fe40000fe640b */
[C---:B------:R-:W-:Y:S01]  /*2b70*/  LEA R8, P1, R94.reuse, R6, 0x1 ;  /* 0x000000065e087211 */ /* 0x040fe200078208ff */
[----:B------:R-:W-:Y:S01]  /*2b80*/  IMAD.WIDE.U32 R10, R19, R104, R10 ;  /* 0x00000068130a7225 */ /* 0x000fe200078e000a */
[----:B------:R-:W-:-:S03]  /*2b90*/  SHF.L.U64.HI R19, R94, 0x1, R89 ;  /* 0x000000015e137819 */ /* 0x000fc60000010259 */
[----:B------:R-:W-:Y:S01]  /*2ba0*/  IMAD.IADD R11, R103, 0x1, R11 ;  /* 0x00000001670b7824 */ /* 0x000fe200078e020b */
[----:B--2---:R-:W-:-:S04]  /*2bb0*/  LEA R4, P3, R10, R108, 0x1 ;  /* 0x0000006c0a047211 */ /* 0x004fc800078608ff */
[----:B------:R-:W-:Y:S01]  /*2bc0*/  LEA.HI.X R5, R10, R109, R11, 0x1, P3 ;  /* 0x0000006d0a057211 */ /* 0x000fe200018f0c0b */
[----:B---3--:R-:W-:-:S05]  /*2bd0*/  HADD2.F32 R9, -RZ, R15.H0_H0 ;  /* 0x2000000fff097230 */ /* 0x008fca0000004100 */
[----:B------:R-:W-:-:S04]  /*2be0*/  FMUL R9, R9, R88 ;  /* 0x0000005809097220 */ /* 0x000fc80000400000 */
[----:B------:R-:W-:-:S05]  /*2bf0*/  FFMA R9, R26, R23, R9 ;  /* 0x000000171a097223 */ /* 0x000fca0000000009 */
[----:B------:R-:W-:Y:S01]  /*2c00*/  F2FP.F16.F32.PACK_AB R12, RZ, R9 ;  /* 0x00000009ff0c723e */ /* 0x000fe200000000ff */
[----:B------:R-:W-:-:S05]  /*2c10*/  IMAD.X R9, R19, 0x1, R7, P1 ;  /* 0x0000000113097824 */ /* 0x000fca00008e0607 */
[----:B------:R2:W-:Y:S01]  /*2c20*/  @P2 STG.E.U16 desc[UR54][R8.64], R12 ;  /* 0x0000000c08002986 */ /* 0x0005e2000c101536 */
[----:B------:R-:W-:Y:S05]  /*2c30*/  @!P0 BRA `(.L_x_40) ;  /* 0x0000000000048947 */ /* 0x000fea0003800000 */
[----:B------:R3:W5:Y:S02]  /*2c40*/  LDG.E.LTC128B.U16 R15, desc[UR54][R4.64+0x2] ;  /* 0x00000236040f7981 */ /* 0x000764000c1e1520 */
.L_x_40:
[----:B------:R-:W-:Y:S05]  /*2c50*/  BSYNC B1 ;  /* 0x0000000000017941 */ /* 0x000fea0003800000 */
.L_x_39:
[----:B-----5:R-:W-:Y:S01]  /*2c60*/  HADD2.F32 R11, -RZ, R15.H0_H0 ;  /* 0x2000000fff0b7230 */ /* 0x020fe20000004100 */
[----:B------:R-:W-:Y:S01]  /*2c70*/  ISETP.GT.AND P1, PT, R14, 0x8, PT ;  /* 0x000000080e00780c */ /* 0x000fe20003f24270 */
[----:B------:R-:W-:Y:S03]  /*2c80*/  BSSY B1, `(.L_x_41) ;  /* 0x0000008000017945 */ /* 0x000fe60003800000 */
[----:B------:R-:W-:Y:S01]  /*2c90*/  FMUL R10, R11, R88 ;  /* 0x000000580b0a7220 */ /* 0x000fe20000400000 */
[----:B------:R-:W-:-:S03]  /*2ca0*/  ISETP.GT.AND P2, PT, R0, RZ, P1 ;  /* 0x000000ff0000720c */ /* 0x000fc60000f44270 */
[----:B------:R-:W-:-:S05]  /*2cb0*/  FFMA R10, R27, R23, R10 ;  /* 0x000000171b0a7223 */ /* 0x000fca000000000a */
[----:B------:R-:W-:-:S05]  /*2cc0*/  F2FP.F16.F32.PACK_AB R10, RZ, R10 ;  /* 0x0000000aff0a723e */ /* 0x000fca00000000ff */
[----:B------:R4:W-:Y:S01]  /*2cd0*/  @P0 STG.E.U16 desc[UR54][R8.64+0x2], R10 ;  /* 0x0000020a08000986 */ /* 0x0009e2000c101536 */
[----:B------:R-:W-:Y:S05]  /*2ce0*/  @!P2 BRA `(.L_x_42) ;  /* 0x000000000004a947 */ /* 0x000fea0003800000 */
[----:B------:R0:W5:Y:S02]  /*2cf0*/  LDG.E.LTC128B.U16 R15, desc[UR54][R2.64+0x10] ;  /* 0x00001036020f7981 */ /* 0x000164000c1e1520 */
.L_x_42:
[----:B------:R-:W-:Y:S05]  /*2d00*/  BSYNC B1 ;  /* 0x0000000000017941 */ /* 0x000fea0003800000 */
.L_x_41:
        /* <DEDUP_REMOVED lines=10> */
.L_x_44:
[----:B------:R-:W-:Y:S05]  /*2db0*/  BSYNC B1 ;  /* 0x0000000000017941 */ /* 0x000fea0003800000 */
.L_x_43:
[----:B0----5:R-:W-:Y:S01]  /*2dc0*/  HADD2.F32 R11, -RZ, R15.H0_H0 ;  /* 0x2000000fff0b7230 */ /* 0x021fe20000004100 */
[----:B------:R-:W-:Y:S01]  /*2dd0*/  ISETP.GT.AND P1, PT, R0, 0x8, P1 ;  /* 0x000000080000780c */ /* 0x000fe20000f24270 */
[----:B------:R-:W-:Y:S03]  /*2de0*/  BSSY B1, `(.L_x_45) ;  /* 0x0000007000017945 */ /* 0x000fe60003800000 */
[----:B----4-:R-:W-:-:S04]  /*2df0*/  FMUL R10, R11, R88 ;  /* 0x000000580b0a7220 */ /* 0x010fc80000400000 */
[----:B------:R-:W-:-:S05]  /*2e00*/  FFMA R10, R29, R23, R10 ;  /* 0x000000171d0a7223 */ /* 0x000fca000000000a */
[----:B------:R-:W-:-:S05]  /*2e10*/  F2FP.F16.F32.PACK_AB R10, RZ, R10 ;  /* 0x0000000aff0a723e */ /* 0x000fca00000000ff */
[----:B------:R0:W-:Y:S01]  /*2e20*/  @P3 STG.E.U16 desc[UR54][R6.64+0x12], R10 ;  /* 0x0000120a06003986 */ /* 0x0001e2000c101536 */
[----:B------:R-:W-:Y:S05]  /*2e30*/  @!P1 BRA `(.L_x_46) ;  /* 0x0000000000049947 */ /* 0x000fea0003800000 */
[----:B------:R4:W5:Y:S02]  /*2e40*/  LDG.E.LTC128B.U16 R15, desc[UR54][R4.64+0x10] ;  /* 0x00001036040f7981 */ /* 0x000964000c1e1520 */
.L_x_46:
[----:B------:R-:W-:Y:S05]  /*2e50*/  BSYNC B1 ;  /* 0x0000000000017941 */ /* 0x000fea0003800000 */
.L_x_45:
[----:B-----5:R-:W-:Y:S01]  /*2e60*/  HADD2.F32 R11, -RZ, R15.H0_H0 ;  /* 0x2000000fff0b7230 */ /* 0x020fe20000004100 */
[----:B------:R-:W-:Y:S01]  /*2e70*/  ISETP.GT.AND P0, PT, R0, 0x8, P0 ;  /* 0x000000080000780c */ /* 0x000fe20000704270 */
[----:B------:R-:W-:Y:S03]  /*2e80*/  BSSY B1, `(.L_x_47) ;  /* 0x0000007000017945 */ /* 0x000fe60003800000 */
[----:B------:R-:W-:-:S04]  /*2e90*/  FMUL R11, R11, R88 ;  /* 0x000000580b0b7220 */ /* 0x000fc80000400000 */
[----:B------:R-:W-:-:S05]  /*2ea0*/  FFMA R11, R30, R23, R11 ;  /* 0x000000171e0b7223 */ /* 0x000fca000000000b */
[----:B------:R-:W-:-:S05]  /*2eb0*/  F2FP.F16.F32.PACK_AB R11, RZ, R11 ;  /* 0x0000000bff0b723e */ /* 0x000fca00000000ff */
[----:B------:R0:W-:Y:S01]  /*2ec0*/  @P1 STG.E.U16 desc[UR54][R8.64+0x10], R11 ;  /* 0x0000100b08001986 */ /* 0x0001e2000c101536 */
[----:B------:R-:W-:Y:S05]  /*2ed0*/  @!P0 BRA `(.L_x_48) ;  /* 0x0000000000048947 */ /* 0x000fea0003800000 */
[----:B------:R0:W5:Y:S02]  /*2ee0*/  LDG.E.LTC128B.U16 R15, desc[UR54][R4.64+0x12] ;  /* 0x00001236040f7981 */ /* 0x000164000c1e1520 */
.L_x_48:
[----:B------:R-:W-:Y:S05]  /*2ef0*/  BSYNC B1 ;  /* 0x0000000000017941 */ /* 0x000fea0003800000 */
.L_x_47:
[----:B0----5:R-:W-:Y:S01]  /*2f00*/  HADD2.F32 R11, -RZ, R15.H0_H0 ;  /* 0x2000000fff0b7230 */ /* 0x021fe20000004100 */
        /* <DEDUP_REMOVED lines=9> */
.L_x_50:
[----:B------:R-:W-:Y:S05]  /*2fa0*/  BSYNC B1 ;  /* 0x0000000000017941 */ /* 0x000fea0003800000 */
.L_x_49:
        /* <DEDUP_REMOVED lines=10> */
.L_x_52:
[----:B------:R-:W-:Y:S05]  /*3050*/  BSYNC B1 ;  /* 0x0000000000017941 */ /* 0x000fea0003800000 */
.L_x_51:
[----:B0----5:R-:W-:Y:S01]  /*3060*/  HADD2.F32 R11, -RZ, R15.H0_H0 ;  /* 0x2000000fff0b7230 */ /* 0x021fe20000004100 */
        /* <DEDUP_REMOVED lines=8> */
.L_x_54:
[----:B------:R-:W-:Y:S05]  /*30f0*/  BSYNC B1 ;  /* 0x0000000000017941 */ /* 0x000fea0003800000 */
.L_x_53:
        /* <DEDUP_REMOVED lines=9> */
.L_x_56:
[----:B------:R-:W-:Y:S05]  /*3190*/  BSYNC B1 ;  /* 0x0000000000017941 */ /* 0x000fea0003800000 */
.L_x_55:
        /* <DEDUP_REMOVED lines=10> */
.L_x_58:
[----:B------:R-:W-:Y:S05]  /*3240*/  BSYNC B1 ;  /* 0x0000000000017941 */ /* 0x000fea0003800000 */
.L_x_57:
        /* <DEDUP_REMOVED lines=10> */
.L_x_60:
[----:B------:R-:W-:Y:S05]  /*32f0*/  BSYNC B1 ;  /* 0x0000000000017941 */ /* 0x000fea0003800000 */
.L_x_59:
        /* <DEDUP_REMOVED lines=9> */
.L_x_62:
[----:B------:R-:W-:Y:S05]  /*3390*/  BSYNC B1 ;  /* 0x0000000000017941 */ /* 0x000fea0003800000 */
.L_x_61:
        /* <DEDUP_REMOVED lines=9> */
.L_x_64:
[----:B------:R-:W-:Y:S05]  /*3430*/  BSYNC B1 ;  /* 0x0000000000017941 */ /* 0x000fea0003800000 */
.L_x_63:
        /* <DEDUP_REMOVED lines=10> */
.L_x_66:
[----:B------:R-:W-:Y:S05]  /*34e0*/  BSYNC B1 ;  /* 0x0000000000017941 */ /* 0x000fea0003800000 */
.L_x_65:
        /* <DEDUP_REMOVED lines=10> */
.L_x_68:
[----:B------:R-:W-:Y:S05]  /*3590*/  BSYNC B1 ;  /* 0x0000000000017941 */ /* 0x000fea0003800000 */
.L_x_67:
        /* <DEDUP_REMOVED lines=9> */
.L_x_70:
[----:B------:R-:W-:Y:S05]  /*3630*/  BSYNC B1 ;  /* 0x0000000000017941 */ /* 0x000fea0003800000 */
.L_x_69:
        /* <DEDUP_REMOVED lines=9> */
.L_x_72:
[----:B------:R-:W-:Y:S05]  /*36d0*/  BSYNC B1 ;  /* 0x0000000000017941 */ /* 0x000fea0003800000 */
.L_x_71:
        /* <DEDUP_REMOVED lines=10> */
.L_x_74:
[----:B------:R-:W-:Y:S05]  /*3780*/  BSYNC B1 ;  /* 0x0000000000017941 */ /* 0x000fea0003800000 */
.L_x_73:
        /* <DEDUP_REMOVED lines=10> */
.L_x_76:
[----:B------:R-:W-:Y:S05]  /*3830*/  BSYNC B1 ;  /* 0x0000000000017941 */ /* 0x000fea0003800000 */
.L_x_75:
        /* <DEDUP_REMOVED lines=9> */
.L_x_78:
[----:B------:R-:W-:Y:S05]  /*38d0*/  BSYNC B1 ;  /* 0x0000000000017941 */ /* 0x000fea0003800000 */
.L_x_77:
        /* <DEDUP_REMOVED lines=9> */
.L_x_80:
[----:B------:R-:W-:Y:S05]  /*3970*/  BSYNC B1 ;  /* 0x0000000000017941 */ /* 0x000fea0003800000 */
.L_x_79:
        /* <DEDUP_REMOVED lines=10> */
.L_x_82:
[----:B------:R-:W-:Y:S05]  /*3a20*/  BSYNC B1 ;  /* 0x0000000000017941 */ /* 0x000fea0003800000 */
.L_x_81:
        /* <DEDUP_REMOVED lines=10> */
.L_x_84:
[----:B------:R-:W-:Y:S05]  /*3ad0*/  BSYNC B1 ;  /* 0x0000000000017941 */ /* 0x000fea0003800000 */
.L_x_83:
        /* <DEDUP_REMOVED lines=9> */
.L_x_86:
[----:B------:R-:W-:Y:S05]  /*3b70*/  BSYNC B1 ;  /* 0x0000000000017941 */ /* 0x000fea0003800000 */
.L_x_85:
        /* <DEDUP_REMOVED lines=9> */
.L_x_88:
[----:B------:R-:W-:Y:S05]  /*3c10*/  BSYNC B1 ;  /* 0x0000000000017941 */ /* 0x000fea0003800000 */
.L_x_87:
        /* <DEDUP_REMOVED lines=10> */
.L_x_90:
[----:B------:R-:W-:Y:S05]  /*3cc0*/  BSYNC B1 ;  /* 0x0000000000017941 */ /* 0x000fea0003800000 */
.L_x_89:
        /* <DEDUP_REMOVED lines=10> */
.L_x_92:
[----:B------:R-:W-:Y:S05]  /*3d70*/  BSYNC B1 ;  /* 0x0000000000017941 */ /* 0x000fea0003800000 */
.L_x_91:
        /* <DEDUP_REMOVED lines=9> */
.L_x_94:
[----:B------:R-:W-:Y:S05]  /*3e10*/  BSYNC B1 ;  /* 0x0000000000017941 */ /* 0x000fea0003800000 */
.L_x_93:
        /* <DEDUP_REMOVED lines=9> */
.L_x_96:
[----:B------:R-:W-:Y:S05]  /*3eb0*/  BSYNC B1 ;  /* 0x0000000000017941 */ /* 0x000fea0003800000 */
.L_x_95:
        /* <DEDUP_REMOVED lines=10> */
.L_x_98:
[----:B------:R-:W-:Y:S05]  /*3f60*/  BSYNC B1 ;  /* 0x0000000000017941 */ /* 0x000fea0003800000 */
.L_x_97:
        /* <DEDUP_REMOVED lines=10> */
.L_x_100:
[----:B------:R-:W-:Y:S05]  /*4010*/  BSYNC B1 ;  /* 0x0000000000017941 */ /* 0x000fea0003800000 */
.L_x_99:
        /* <DEDUP_REMOVED lines=9> */
.L_x_102:
[----:B------:R-:W-:Y:S05]  /*40b0*/  BSYNC B1 ;  /* 0x0000000000017941 */ /* 0x000fea0003800000 */
.L_x_101:
        /* <DEDUP_REMOVED lines=9> */
.L_x_104:
[----:B------:R-:W-:Y:S05]  /*4150*/  BSYNC B1 ;  /* 0x0000000000017941 */ /* 0x000fea0003800000 */
.L_x_103:
        /* <DEDUP_REMOVED lines=10> */
.L_x_106:
[----:B------:R-:W-:Y:S05]  /*4200*/  BSYNC B1 ;  /* 0x0000000000017941 */ /* 0x000fea0003800000 */
.L_x_105:
        /* <DEDUP_REMOVED lines=10> */
.L_x_108:
[----:B------:R-:W-:Y:S05]  /*42b0*/  BSYNC B1 ;  /* 0x0000000000017941 */ /* 0x000fea0003800000 */
.L_x_107:
        /* <DEDUP_REMOVED lines=9> */
.L_x_110:
[----:B------:R-:W-:Y:S05]  /*4350*/  BSYNC B1 ;  /* 0x0000000000017941 */ /* 0x000fea0003800000 */
.L_x_109:
        /* <DEDUP_REMOVED lines=9> */
.L_x_112:
[----:B------:R-:W-:Y:S05]  /*43f0*/  BSYNC B1 ;  /* 0x0000000000017941 */ /* 0x000fea0003800000 */
.L_x_111:
        /* <DEDUP_REMOVED lines=10> */
.L_x_114:
[----:B------:R-:W-:Y:S05]  /*44a0*/  BSYNC B1 ;  /* 0x0000000000017941 */ /* 0x000fea0003800000 */
.L_x_113:
        /* <DEDUP_REMOVED lines=10> */
.L_x_116:
[----:B------:R-:W-:Y:S05]  /*4550*/  BSYNC B1 ;  /* 0x0000000000017941 */ /* 0x000fea0003800000 */
.L_x_115:
        /* <DEDUP_REMOVED lines=9> */
.L_x_118:
[----:B------:R-:W-:Y:S05]  /*45f0*/  BSYNC B1 ;  /* 0x0000000000017941 */ /* 0x000fea0003800000 */
.L_x_117:
        /* <DEDUP_REMOVED lines=9> */
.L_x_120:
[----:B------:R-:W-:Y:S05]  /*4690*/  BSYNC B1 ;  /* 0x0000000000017941 */ /* 0x000fea0003800000 */
.L_x_119:
        /* <DEDUP_REMOVED lines=10> */
.L_x_122:
[----:B------:R-:W-:Y:S05]  /*4740*/  BSYNC B1 ;  /* 0x0000000000017941 */ /* 0x000fea0003800000 */
.L_x_121:
        /* <DEDUP_REMOVED lines=10> */
.L_x_124:
[----:B------:R-:W-:Y:S05]  /*47f0*/  BSYNC B1 ;  /* 0x0000000000017941 */ /* 0x000fea0003800000 */
.L_x_123:
        /* <DEDUP_REMOVED lines=9> */
.L_x_126:
[----:B------:R-:W-:Y:S05]  /*4890*/  BSYNC B1 ;  /* 0x0000000000017941 */ /* 0x000fea0003800000 */
.L_x_125:
        /* <DEDUP_REMOVED lines=9> */
.L_x_128:
[----:B------:R-:W-:Y:S05]  /*4930*/  BSYNC B1 ;  /* 0x0000000000017941 */ /* 0x000fea0003800000 */
.L_x_127:
        /* <DEDUP_REMOVED lines=10> */
.L_x_130:
[----:B------:R-:W-:Y:S05]  /*49e0*/  BSYNC B1 ;  /* 0x0000000000017941 */ /* 0x000fea0003800000 */
.L_x_129:
        /* <DEDUP_REMOVED lines=10> */
.L_x_132:
[----:B------:R-:W-:Y:S05]  /*4a90*/  BSYNC B1 ;  /* 0x0000000000017941 */ /* 0x000fea0003800000 */
.L_x_131:
        /* <DEDUP_REMOVED lines=9> */
.L_x_134:
[----:B------:R-:W-:Y:S05]  /*4b30*/  BSYNC B1 ;  /* 0x0000000000017941 */ /* 0x000fea0003800000 */
.L_x_133:
        /* <DEDUP_REMOVED lines=9> */
.L_x_136:
[----:B------:R-:W-:Y:S05]  /*4bd0*/  BSYNC B1 ;  /* 0x0000000000017941 */ /* 0x000fea0003800000 */
.L_x_135:
        /* <DEDUP_REMOVED lines=10> */
.L_x_138:
[----:B------:R-:W-:Y:S05]  /*4c80*/  BSYNC B1 ;  /* 0x0000000000017941 */ /* 0x000fea0003800000 */
.L_x_137:
        /* <DEDUP_REMOVED lines=10> */
.L_x_140:
[----:B------:R-:W-:Y:S05]  /*4d30*/  BSYNC B1 ;  /* 0x0000000000017941 */ /* 0x000fea0003800000 */
.L_x_139:
        /* <DEDUP_REMOVED lines=9> */
.L_x_142:
[----:B------:R-:W-:Y:S05]  /*4dd0*/  BSYNC B1 ;  /* 0x0000000000017941 */ /* 0x000fea0003800000 */
.L_x_141:
        /* <DEDUP_REMOVED lines=9> */
.L_x_144:
[----:B------:R-:W-:Y:S05]  /*4e70*/  BSYNC B1 ;  /* 0x0000000000017941 */ /* 0x000fea0003800000 */
.L_x_143:
        /* <DEDUP_REMOVED lines=10> */
.L_x_146:
[----:B------:R-:W-:Y:S05]  /*4f20*/  BSYNC B1 ;  /* 0x0000000000017941 */ /* 0x000fea0003800000 */
.L_x_145:
        /* <DEDUP_REMOVED lines=10> */
.L_x_148:
[----:B------:R-:W-:Y:S05]  /*4fd0*/  BSYNC B1 ;  /* 0x0000000000017941 */ /* 0x000fea0003800000 */
.L_x_147:
        /* <DEDUP_REMOVED lines=9> */
.L_x_150:
[----:B------:R-:W-:Y:S05]  /*5070*/  BSYNC B1 ;  /* 0x0000000000017941 */ /* 0x000fea0003800000 */
.L_x_149:
        /* <DEDUP_REMOVED lines=9> */
.L_x_152:
[----:B------:R-:W-:Y:S05]  /*5110*/  BSYNC B1 ;  /* 0x0000000000017941 */ /* 0x000fea0003800000 */
.L_x_151:
        /* <DEDUP_REMOVED lines=10> */
.L_x_154:
[----:B------:R-:W-:Y:S05]  /*51c0*/  BSYNC B1 ;  /* 0x0000000000017941 */ /* 0x000fea0003800000 */
.L_x_153:
        /* <DEDUP_REMOVED lines=10> */
.L_x_156:
[----:B------:R-:W-:Y:S05]  /*5270*/  BSYNC B1 ;  /* 0x0000000000017941 */ /* 0x000fea0003800000 */
.L_x_155:
[----:B01---5:R-:W-:Y:S01]  /*5280*/  HADD2.F32 R3, -RZ, R15.H0_H0 ;  /* 0x2000000fff037230 */ /* 0x023fe20000004100 */
        /* <DEDUP_REMOVED lines=8> */
.L_x_158:
[----:B------:R-:W-:Y:S05]  /*5310*/  BSYNC B1 ;  /* 0x0000000000017941 */ /* 0x000fea0003800000 */
.L_x_157:
[----:B-----5:R-:W-:Y:S01]  /*5320*/  HADD2.F32 R3, -RZ, R15.H0_H0 ;  /* 0x2000000fff037230 */ /* 0x020fe20000004100 */
[----:B------:R-:W-:Y:S01]  /*5330*/  ISETP.GT.AND P0, PT, R0, 0x8, P0 ;  /* 0x000000080000780c */ /* 0x000fe20000704270 */
[----:B0-----:R-:W-:Y:S01]  /*5340*/  @P1 IMAD.MOV.U32 R2, RZ, RZ, R8 ;  /* 0x000000ffff021224 */ /* 0x001fe200078e0008 */
[----:B------:R-:W-:Y:S02]  /*5350*/  BSSY B1, `(.L_x_159) ;  /* 0x0000009000017945 */ /* 0x000fe40003800000 */
[----:B------:R-:W-:-:S04]  /*5360*/  FMUL R3, R3, R88 ;  /* 0x0000005803037220 */ /* 0x000fc80000400000 */
[----:B------:R-:W-:-:S05]  /*5370*/  FFMA R3, R86, R23, R3 ;  /* 0x0000001756037223 */ /* 0x000fca0000000003 */
[----:B------:R-:W-:-:S04]  /*5380*/  F2FP.F16.F32.PACK_AB R3, RZ, R3 ;  /* 0x00000003ff03723e */ /* 0x000fc800000000ff */
[----:B------:R-:W-:Y:S01]  /*5390*/  PRMT R6, R3, 0x7610, R6 ;  /* 0x0000761003067816 */ /* 0x000fe20000000006 */
[----:B------:R-:W-:-:S05]  /*53a0*/  @P1 IMAD.MOV.U32 R3, RZ, RZ, R9 ;  /* 0x000000ffff031224 */ /* 0x000fca00078e0009 */
[----:B------:R0:W-:Y:S01]  /*53b0*/  @P1 STG.E.U16 desc[UR54][R2.64+0xf0], R6 ;  /* 0x0000f00602001986 */ /* 0x0001e2000c101536 */
[----:B------:R-:W-:Y:S05]  /*53c0*/  @!P0 BRA `(.L_x_160) ;  /* 0x0000000000048947 */ /* 0x000fea0003800000 */
[----:B------:R0:W5:Y:S02]  /*53d0*/  LDG.E.LTC128B.U16 R15, desc[UR54][R4.64+0xf2] ;  /* 0x0000f236040f7981 */ /* 0x000164000c1e1520 */
.L_x_160:
[----:B------:R-:W-:Y:S05]  /*53e0*/  BSYNC B1 ;  /* 0x0000000000017941 */ /* 0x000fea0003800000 */
.L_x_159:
[----:B------:R-:W-:Y:S05]  /*53f0*/  @!P0 BRA `(.L_x_161) ;  /* 0x0000001000b08947 */ /* 0x000fea0003800000 */
[----:B-----5:R-:W-:-:S05]  /*5400*/  HADD2.F32 R15, -RZ, R15.H0_H0 ;  /* 0x2000000fff0f7230 */ /* 0x020fca0000004100 */
[----:B------:R-:W-:-:S04]  /*5410*/  FMUL R0, R15, R88 ;  /* 0x000000580f007220 */ /* 0x000fc80000400000 */
[----:B------:R-:W-:-:S05]  /*5420*/  FFMA R0, R87, R23, R0 ;  /* 0x0000001757007223 */ /* 0x000fca0000000000 */
[----:B------:R-:W-:-:S05]  /*5430*/  F2FP.F16.F32.PACK_AB R0, RZ, R0 ;  /* 0x00000000ff00723e */ /* 0x000fca00000000ff */
[----:B------:R0:W-:Y:S01]  /*5440*/  STG.E.U16 desc[UR54][R8.64+0xf2], R0 ;  /* 0x0000f20008007986 */ /* 0x0001e2000c101536 */
[----:B------:R-:W-:Y:S05]  /*5450*/  BRA `(.L_x_161) ;  /* 0x0000001000987947 */ /* 0x000fea0003800000 */
.L_x_36:
[----:B------:R-:W-:Y:S01]  /*5460*/  ISETP.GT.AND P3, PT, R14, 0x1, PT ;  /* 0x000000010e00780c */ /* 0x000fe20003f64270 */
[----:B------:R-:W-:Y:S01]  /*5470*/  ULDC.64 UR4, c[0x0][0x5c0] ;  /* 0x0001700000047ab9 */ /* 0x000fe20000000a00 */
[-C--:B------:R-:W-:Y:S01]  /*5480*/  FMUL R24, R24, R23.reuse ;  /* 0x0000001718187220 */ /* 0x080fe20000400000 */
[----:B------:R-:W-:Y:S01]  /*5490*/  LEA R2, P4, R102, UR4, 0x1 ;  /* 0x0000000466027c11 */ /* 0x000fe2000f8808ff */
[-C--:B------:R-:W-:Y:S01]  /*54a0*/  FMUL R25, R25, R23.reuse ;  /* 0x0000001719197220 */ /* 0x080fe20000400000 */
[----:B------:R-:W-:Y:S01]  /*54b0*/  ISETP.GT.AND P0, PT, R0, RZ, P3 ;  /* 0x000000ff0000720c */ /* 0x000fe20001f04270 */
[-C--:B------:R-:W-:Y:S01]  /*54c0*/  FMUL R26, R26, R23.reuse ;  /* 0x000000171a1a7220 */ /* 0x080fe20000400000 */
[----:B------:R-:W-:Y:S01]  /*54d0*/  F2FP.F16.F32.PACK_AB R24, RZ, R24 ;  /* 0x00000018ff18723e */ /* 0x000fe200000000ff */
[-C--:B------:R-:W-:Y:S01]  /*54e0*/  FMUL R27, R27, R23.reuse ;  /* 0x000000171b1b7220 */ /* 0x080fe20000400000 */
[----:B------:R-:W-:Y:S01]  /*54f0*/  LEA.HI.X R3, R102, UR5, R111, 0x1, P4 ;  /* 0x0000000566037c11 */ /* 0x000fe2000a0f0c6f */
[----:B------:R-:W-:Y:S01]  /*5500*/  FMUL R28, R28, R23 ;  /* 0x000000171c1c7220 */ /* 0x000fe20000400000 */
[----:B------:R-:W-:Y:S01]  /*5510*/  F2FP.F16.F32.PACK_AB R25, RZ, R25 ;  /* 0x00000019ff19723e */ /* 0x000fe200000000ff */
[-C--:B------:R-:W-:Y:S01]  /*5520*/  FMUL R29, R29, R23.reuse ;  /* 0x000000171d1d7220 */ /* 0x080fe20000400000 */
[----:B------:R-:W-:Y:S01]  /*5530*/  ISETP.GT.AND P2, PT, R0, 0x8, P2 ;  /* 0x000000080000780c */ /* 0x000fe20001744270 */
[----:B------:R-:W-:Y:S01]  /*5540*/  @P1 STG.E.U16 desc[UR54][R2.64], R24 ;  /* 0x0000001802001986 */ /* 0x000fe2000c101536 */
[----:B------:R-:W-:Y:S01]  /*5550*/  ISETP.GT.AND P1, PT, R14, 0x8, PT ;  /* 0x000000080e00780c */ /* 0x000fe20003f24270 */
[-C--:B------:R-:W-:Y:S01]  /*5560*/  FMUL R30, R30, R23.reuse ;  /* 0x000000171e1e7220 */ /* 0x080fe20000400000 */
[C---:B------:R-:W-:Y:S01]  /*5570*/  SHF.L.U64.HI R5, R94.reuse, 0x1, R89 ;  /* 0x000000015e057819 */ /* 0x040fe20000010259 */
[----:B------:R-:W-:Y:S01]  /*5580*/  @P0 STG.E.U16 desc[UR54][R2.64+0x2], R25 ;  /* 0x0000021902000986 */ /* 0x000fe2000c101536 */
[----:B------:R-:W-:Y:S01]  /*5590*/  LEA R4, P5, R94, R2, 0x1 ;  /* 0x000000025e047211 */ /* 0x000fe200078a08ff */
[-C--:B------:R-:W-:Y:S01]  /*55a0*/  FMUL R31, R31, R23.reuse ;  /* 0x000000171f1f7220 */ /* 0x080fe20000400000 */
[----:B------:R-:W-:Y:S01]  /*55b0*/  ISETP.GT.AND P3, PT, R0, 0x8, P3 ;  /* 0x000000080000780c */ /* 0x000fe20001f64270 */
[-C--:B------:R-:W-:Y:S01]  /*55c0*/  FMUL R32, R32, R23.reuse ;  /* 0x0000001720207220 */ /* 0x080fe20000400000 */
[----:B------:R-:W-:Y:S01]  /*55d0*/  ISETP.GT.AND P0, PT, R14, 0x9, PT ;  /* 0x000000090e00780c */ /* 0x000fe20003f04270 */
[----:B------:R-:W-:Y:S01]  /*55e0*/  IMAD.X R5, R5, 0x1, R3, P5 ;  /* 0x0000000105057824 */ /* 0x000fe200028e0603 */
[----:B------:R-:W-:Y:S01]  /*55f0*/  ISETP.GT.AND P4, PT, R0, RZ, P1 ;  /* 0x000000ff0000720c */ /* 0x000fe20000f84270 */
[-C--:B------:R-:W-:Y:S01]  /*5600*/  FMUL R33, R33, R23.reuse ;  /* 0x0000001721217220 */ /* 0x080fe20000400000 */
[----:B------:R-:W-:Y:S01]  /*5610*/  F2FP.F16.F32.PACK_AB R26, RZ, R26 ;  /* 0x0000001aff1a723e */ /* 0x000fe200000000ff */
[-C--:B------:R-:W-:Y:S01]  /*5620*/  FMUL R34, R34, R23.reuse ;  /* 0x0000001722227220 */ /* 0x080fe20000400000 */
[----:B------:R-:W-:Y:S01]  /*5630*/  ISETP.GT.AND P5, PT, R0, RZ, P0 ;  /* 0x000000ff0000720c */ /* 0x000fe200007a4270 */
[----:B------:R-:W-:Y:S01]  /*5640*/  FMUL R35, R35, R23 ;  /* 0x0000001723237220 */ /* 0x000fe20000400000 */
[----:B------:R-:W-:Y:S01]  /*5650*/  F2FP.F16.F32.PACK_AB R27, RZ, R27 ;  /* 0x0000001bff1b723e */ /* 0x000fe200000000ff */
[----:B------:R-:W-:Y:S01]  /*5660*/  @P2 STG.E.U16 desc[UR54][R4.64], R26 ;  /* 0x0000001a04002986 */ /* 0x000fe2000c101536 */
[----:B------:R-:W-:Y:S01]  /*5670*/  F2FP.F16.F32.PACK_AB R28, RZ, R28 ;  /* 0x0000001cff1c723e */ /* 0x000fe200000000ff */
[-C--:B------:R-:W-:Y:S01]  /*5680*/  FMUL R36, R36, R23.reuse ;  /* 0x0000001724247220 */ /* 0x080fe20000400000 */
[----:B------:R-:W-:Y:S01]  /*5690*/  ISETP.GT.AND P2, PT, R0, 0x8, P1 ;  /* 0x000000080000780c */ /* 0x000fe20000f44270 */
[----:B------:R-:W-:Y:S01]  /*56a0*/  @P3 STG.E.U16 desc[UR54][R4.64+0x2], R27 ;  /* 0x0000021b04003986 */ /* 0x000fe2000c101536 */
[----:B------:R-:W-:Y:S01]  /*56b0*/  ISETP.GT.AND P1, PT, R14, 0x10, PT ;  /* 0x000000100e00780c */ /* 0x000fe20003f24270 */
[----:B------:R-:W-:Y:S01]  /*56c0*/  FMUL R37, R37, R23 ;  /* 0x0000001725257220 */ /* 0x000fe20000400000 */
[----:B------:R-:W-:Y:S01]  /*56d0*/  F2FP.F16.F32.PACK_AB R29, RZ, R29 ;  /* 0x0000001dff1d723e */ /* 0x000fe200000000ff */
[----:B------:R-:W-:Y:S01]  /*56e0*/  @P4 STG.E.U16 desc[UR54][R2.64+0x10], R28 ;  /* 0x0000101c02004986 */ /* 0x000fe2000c101536 */
[----:B------:R-:W-:Y:S01]  /*56f0*/  ISETP.GT.AND P3, PT, R0, 0x8, P0 ;  /* 0x000000080000780c */ /* 0x000fe20000764270 */
[-C--:B------:R-:W-:Y:S01]  /*5700*/  FMUL R38, R38, R23.reuse ;  /* 0x0000001726267220 */ /* 0x080fe20000400000 */
[----:B------:R-:W-:Y:S01]  /*5710*/  ISETP.GT.AND P0, PT, R14, 0x11, PT ;  /* 0x000000110e00780c */ /* 0x000fe20003f04270 */
[----:B------:R-:W-:Y:S01]  /*5720*/  @P5 STG.E.U16 desc[UR54][R2.64+0x12], R29 ;  /* 0x0000121d02005986 */ /* 0x000fe2000c101536 */
        /* <DEDUP_REMOVED lines=161> */
[----:B------:R-:W-:Y:S01]  /*6140*/  FMUL R87, R87, R23 ;  /* 0x0000001757577220 */ /* 0x000fe20000400000 */
[----:B------:R-:W-:-:S02]  /*6150*/  F2FP.F16.F32.PACK_AB R62, RZ, R62 ;  /* 0x0000003eff3e723e */ /* 0x000fc400000000ff */
[C---:B------:R-:W-:Y:S02]  /*6160*/  ISETP.GT.AND P5, PT, R0.reuse, RZ, P0 ;  /* 0x000000ff0000720c */ /* 0x040fe400007a4270 */
[----:B------:R-:W-:Y:S01]  /*6170*/  F2FP.F16.F32.PACK_AB R63, RZ, R63 ;  /* 0x0000003fff3f723e */ /* 0x000fe200000000ff */
[----:B------:R-:W-:Y:S01]  /*6180*/  @P2 STG.E.U16 desc[UR54][R4.64+0x90], R62 ;  /* 0x0000903e04002986 */ /* 0x000fe2000c101536 */
[----:B------:R-:W-:Y:S02]  /*6190*/  F2FP.F16.F32.PACK_AB R64, RZ, R64 ;  /* 0x00000040ff40723e */ /* 0x000fe400000000ff */
[----:B------:R-:W-:Y:S01]  /*61a0*/  ISETP.GT.AND P2, PT, R0, 0x8, P1 ;  /* 0x000000080000780c */ /* 0x000fe20000f44270 */
[----:B------:R-:W-:Y:S01]  /*61b0*/  @P3 STG.E.U16 desc[UR54][R4.64+0x92], R63 ;  /* 0x0000923f04003986 */ /* 0x000fe2000c101536 */
[----:B------:R-:W-:Y:S02]  /*61c0*/  ISETP.GT.AND P1, PT, R14, 0x58, PT ;  /* 0x000000580e00780c */ /* 0x000fe40003f24270 */
[----:B------:R-:W-:Y:S01]  /*61d0*/  F2FP.F16.F32.PACK_AB R65, RZ, R65 ;  /* 0x00000041ff41723e */ /* 0x000fe200000000ff */
[----:B------:R-:W-:Y:S01]  /*61e0*/  @P4 STG.E.U16 desc[UR54][R2.64+0xa0], R64 ;  /* 0x0000a04002004986 */ /* 0x000fe2000c101536 */
[----:B------:R-:W-:-:S02]  /*61f0*/  ISETP.GT.AND P3, PT, R0, 0x8, P0 ;  /* 0x000000080000780c */ /* 0x000fc40000764270 */
[----:B------:R-:W-:Y:S01]  /*6200*/  ISETP.GT.AND P0, PT, R14, 0x59, PT ;  /* 0x000000590e00780c */ /* 0x000fe20003f04270 */
[----:B------:R-:W-:Y:S01]  /*6210*/  @P5 STG.E.U16 desc[UR54][R2.64+0xa2], R65 ;  /* 0x0000a24102005986 */ /* 0x000fe2000c101536 */
[C---:B------:R-:W-:Y:S02]  /*6220*/  ISETP.GT.AND P4, PT, R0.reuse, RZ, P1 ;  /* 0x000000ff0000720c */ /* 0x040fe40000f84270 */
[----:B------:R-:W-:Y:S02]  /*6230*/  F2FP.F16.F32.PACK_AB R66, RZ, R66 ;  /* 0x00000042ff42723e */ /* 0x000fe400000000ff */
[----:B------:R-:W-:Y:S02]  /*6240*/  ISETP.GT.AND P5, PT, R0, RZ, P0 ;  /* 0x000000ff0000720c */ /* 0x000fe400007a4270 */
[----:B------:R-:W-:Y:S01]  /*6250*/  F2FP.F16.F32.PACK_AB R67, RZ, R67 ;  /* 0x00000043ff43723e */ /* 0x000fe200000000ff */
[----:B------:R-:W-:Y:S01]  /*6260*/  @P2 STG.E.U16 desc[UR54][R4.64+0xa0], R66 ;  /* 0x0000a04204002986 */ /* 0x000fe2000c101536 */
[----:B------:R-:W-:-:S02]  /*6270*/  F2FP.F16.F32.PACK_AB R68, RZ, R68 ;  /* 0x00000044ff44723e */ /* 0x000fc400000000ff */
[----:B------:R-:W-:Y:S01]  /*6280*/  ISETP.GT.AND P2, PT, R0, 0x8, P1 ;  /* 0x000000080000780c */ /* 0x000fe20000f44270 */
[----:B------:R-:W-:Y:S01]  /*6290*/  @P3 STG.E.U16 desc[UR54][R4.64+0xa2], R67 ;  /* 0x0000a24304003986 */ /* 0x000fe2000c101536 */
[----:B------:R-:W-:Y:S02]  /*62a0*/  ISETP.GT.AND P1, PT, R14, 0x60, PT ;  /* 0x000000600e00780c */ /* 0x000fe40003f24270 */
[----:B------:R-:W-:Y:S01]  /*62b0*/  F2FP.F16.F32.PACK_AB R69, RZ, R69 ;  /* 0x00000045ff45723e */ /* 0x000fe200000000ff */
[----:B------:R-:W-:Y:S01]  /*62c0*/  @P4 STG.E.U16 desc[UR54][R2.64+0xb0], R68 ;  /* 0x0000b04402004986 */ /* 0x000fe2000c101536 */
[----:B------:R-:W-:Y:S02]  /*62d0*/  ISETP.GT.AND P3, PT, R0, 0x8, P0 ;  /* 0x000000080000780c */ /* 0x000fe40000764270 */
[----:B------:R-:W-:Y:S01]  /*62e0*/  ISETP.GT.AND P0, PT, R14, 0x61, PT ;  /* 0x000000610e00780c */ /* 0x000fe20003f04270 */
[----:B------:R-:W-:Y:S01]  /*62f0*/  @P5 STG.E.U16 desc[UR54][R2.64+0xb2], R69 ;  /* 0x0000b24502005986 */ /* 0x000fe2000c101536 */
[----:B------:R-:W-:-:S02]  /*6300*/  ISETP.GT.AND P4, PT, R0, RZ, P1 ;  /* 0x000000ff0000720c */ /* 0x000fc40000f84270 */
[C---:B------:R-:W-:Y:S02]  /*6310*/  ISETP.GT.AND P5, PT, R0.reuse, RZ, P0 ;  /* 0x000000ff0000720c */ /* 0x040fe400007a4270 */
[----:B------:R-:W-:Y:S02]  /*6320*/  F2FP.F16.F32.PACK_AB R70, RZ, R70 ;  /* 0x00000046ff46723e */ /* 0x000fe400000000ff */
[----:B------:R-:W-:Y:S02]  /*6330*/  F2FP.F16.F32.PACK_AB R71, RZ, R71 ;  /* 0x00000047ff47723e */ /* 0x000fe400000000ff */
[----:B------:R-:W-:Y:S01]  /*6340*/  F2FP.F16.F32.PACK_AB R72, RZ, R72 ;  /* 0x00000048ff48723e */ /* 0x000fe200000000ff */
[----:B------:R-:W-:Y:S01]  /*6350*/  @P2 STG.E.U16 desc[UR54][R4.64+0xb0], R70 ;  /* 0x0000b04604002986 */ /* 0x000fe2000c101536 */
[----:B------:R-:W-:Y:S02]  /*6360*/  F2FP.F16.F32.PACK_AB R73, RZ, R73 ;  /* 0x00000049ff49723e */ /* 0x000fe400000000ff */
[C---:B------:R-:W-:Y:S01]  /*6370*/  ISETP.GT.AND P1, PT, R0.reuse, 0x8, P1 ;  /* 0x000000080000780c */ /* 0x040fe20000f24270 */
[----:B------:R-:W-:Y:S01]  /*6380*/  @P3 STG.E.U16 desc[UR54][R4.64+0xb2], R71 ;  /* 0x0000b24704003986 */ /* 0x000fe2000c101536 */
[----:B------:R-:W-:-:S02]  /*6390*/  ISETP.GT.AND P2, PT, R0, 0x8, P0 ;  /* 0x000000080000780c */ /* 0x000fc40000744270 */
[----:B------:R-:W-:Y:S01]  /*63a0*/  F2FP.F16.F32.PACK_AB R74, RZ, R74 ;  /* 0x0000004aff4a723e */ /* 0x000fe200000000ff */
[----:B------:R-:W-:Y:S01]  /*63b0*/  @P4 STG.E.U16 desc[UR54][R2.64+0xc0], R72 ;  /* 0x0000c04802004986 */ /* 0x000fe2000c101536 */
[C---:B------:R-:W-:Y:S02]  /*63c0*/  ISETP.GT.AND P4, PT, R14.reuse, 0x68, PT ;  /* 0x000000680e00780c */ /* 0x040fe40003f84270 */
[----:B------:R-:W-:Y:S01]  /*63d0*/  ISETP.GT.AND P0, PT, R14, 0x69, PT ;  /* 0x000000690e00780c */ /* 0x000fe20003f04270 */
[----:B------:R-:W-:Y:S01]  /*63e0*/  @P5 STG.E.U16 desc[UR54][R2.64+0xc2], R73 ;  /* 0x0000c24902005986 */ /* 0x000fe2000c101536 */
[----:B------:R-:W-:Y:S02]  /*63f0*/  ISETP.GT.AND P5, PT, R0, RZ, P4 ;  /* 0x000000ff0000720c */ /* 0x000fe400027a4270 */
[----:B------:R-:W-:Y:S01]  /*6400*/  F2FP.F16.F32.PACK_AB R75, RZ, R75 ;  /* 0x0000004bff4b723e */ /* 0x000fe200000000ff */
[----:B------:R-:W-:Y:S01]  /*6410*/  @P1 STG.E.U16 desc[UR54][R4.64+0xc0], R74 ;  /* 0x0000c04a04001986 */ /* 0x000fe2000c101536 */
[----:B------:R-:W-:-:S02]  /*6420*/  F2FP.F16.F32.PACK_AB R76, RZ, R76 ;  /* 0x0000004cff4c723e */ /* 0x000fc400000000ff */
[C---:B------:R-:W-:Y:S01]  /*6430*/  ISETP.GT.AND P3, PT, R0.reuse, RZ, P0 ;  /* 0x000000ff0000720c */ /* 0x040fe20000764270 */
[----:B------:R-:W-:Y:S01]  /*6440*/  @P2 STG.E.U16 desc[UR54][R4.64+0xc2], R75 ;  /* 0x0000c24b04002986 */ /* 0x000fe2000c101536 */
[C---:B------:R-:W-:Y:S02]  /*6450*/  ISETP.GT.AND P4, PT, R0.reuse, 0x8, P4 ;  /* 0x000000080000780c */ /* 0x040fe40002784270 */
[----:B------:R-:W-:Y:S02]  /*6460*/  F2FP.F16.F32.PACK_AB R77, RZ, R77 ;  /* 0x0000004dff4d723e */ /* 0x000fe400000000ff */
[----:B------:R-:W-:Y:S01]  /*6470*/  F2FP.F16.F32.PACK_AB R78, RZ, R78 ;  /* 0x0000004eff4e723e */ /* 0x000fe200000000ff */
[----:B------:R-:W-:Y:S01]  /*6480*/  @P5 STG.E.U16 desc[UR54][R2.64+0xd0], R76 ;  /* 0x0000d04c02005986 */ /* 0x000fe2000c101536 */
[----:B------:R-:W-:Y:S02]  /*6490*/  ISETP.GT.AND P5, PT, R0, 0x8, P0 ;  /* 0x000000080000780c */ /* 0x000fe400007a4270 */
[----:B------:R-:W-:-:S02]  /*64a0*/  F2FP.F16.F32.PACK_AB R79, RZ, R79 ;  /* 0x0000004fff4f723e */ /* 0x000fc400000000ff */
[C---:B------:R-:W-:Y:S01]  /*64b0*/  ISETP.GT.AND P2, PT, R14.reuse, 0x71, PT ;  /* 0x000000710e00780c */ /* 0x040fe20003f44270 */
[----:B------:R-:W-:Y:S01]  /*64c0*/  @P3 STG.E.U16 desc[UR54][R2.64+0xd2], R77 ;  /* 0x0000d24d02003986 */ /* 0x000fe2000c101536 */
[----:B------:R-:W-:Y:S02]  /*64d0*/  ISETP.GT.AND P3, PT, R14, 0x70, PT ;  /* 0x000000700e00780c */ /* 0x000fe40003f64270 */
[----:B------:R-:W-:Y:S01]  /*64e0*/  F2FP.F16.F32.PACK_AB R80, RZ, R80 ;  /* 0x00000050ff50723e */ /* 0x000fe200000000ff */
[----:B------:R-:W-:Y:S01]  /*64f0*/  @P4 STG.E.U16 desc[UR54][R4.64+0xd0], R78 ;  /* 0x0000d04e04004986 */ /* 0x000fe2000c101536 */
[C---:B------:R-:W-:Y:S02]  /*6500*/  ISETP.GT.AND P4, PT, R0.reuse, RZ, P2 ;  /* 0x000000ff0000720c */ /* 0x040fe40001784270 */
[----:B------:R-:W-:Y:S01]  /*6510*/  F2FP.F16.F32.PACK_AB R81, RZ, R81 ;  /* 0x00000051ff51723e */ /* 0x000fe200000000ff */
[----:B------:R-:W-:Y:S01]  /*6520*/  @P5 STG.E.U16 desc[UR54][R4.64+0xd2], R79 ;  /* 0x0000d24f04005986 */ /* 0x000fe2000c101536 */
[----:B------:R-:W-:-:S02]  /*6530*/  ISETP.GT.AND P5, PT, R0, RZ, P3 ;  /* 0x000000ff0000720c */ /* 0x000fc40001fa4270 */
[C---:B------:R-:W-:Y:S02]  /*6540*/  ISETP.GT.AND P1, PT, R14.reuse, 0x78, PT ;  /* 0x000000780e00780c */ /* 0x040fe40003f24270 */
[----:B------:R-:W-:Y:S02]  /*6550*/  ISETP.GT.AND P0, PT, R14, 0x79, PT ;  /* 0x000000790e00780c */ /* 0x000fe40003f04270 */
[C---:B------:R-:W-:Y:S02]  /*6560*/  ISETP.GT.AND P3, PT, R0.reuse, 0x8, P3 ;  /* 0x000000080000780c */ /* 0x040fe40001f64270 */
[C---:B------:R-:W-:Y:S02]  /*6570*/  ISETP.GT.AND P2, PT, R0.reuse, 0x8, P2 ;  /* 0x000000080000780c */ /* 0x040fe40001744270 */
[----:B------:R-:W-:Y:S02]  /*6580*/  F2FP.F16.F32.PACK_AB R82, RZ, R82 ;  /* 0x00000052ff52723e */ /* 0x000fe400000000ff */
[----:B------:R-:W-:Y:S01]  /*6590*/  F2FP.F16.F32.PACK_AB R83, RZ, R83 ;  /* 0x00000053ff53723e */ /* 0x000fe200000000ff */
[----:B------:R-:W-:Y:S01]  /*65a0*/  @P5 STG.E.U16 desc[UR54][R2.64+0xe0], R80 ;  /* 0x0000e05002005986 */ /* 0x000fe2000c101536 */
[----:B------:R-:W-:-:S02]  /*65b0*/  ISETP.GT.AND P5, PT, R0, RZ, P0 ;  /* 0x000000ff0000720c */ /* 0x000fc400007a4270 */
[C---:B------:R-:W-:Y:S01]  /*65c0*/  ISETP.GT.AND P0, PT, R0.reuse, 0x8, P0 ;  /* 0x000000080000780c */ /* 0x040fe20000704270 */
[----:B------:R-:W-:Y:S01]  /*65d0*/  @P4 STG.E.U16 desc[UR54][R2.64+0xe2], R81 ;  /* 0x0000e25102004986 */ /* 0x000fe2000c101536 */
[C---:B------:R-:W-:Y:S02]  /*65e0*/  ISETP.GT.AND P4, PT, R0.reuse, RZ, P1 ;  /* 0x000000ff0000720c */ /* 0x040fe40000f84270 */
[----:B------:R-:W-:Y:S01]  /*65f0*/  ISETP.GT.AND P1, PT, R0, 0x8, P1 ;  /* 0x000000080000780c */ /* 0x000fe20000f24270 */
[----:B------:R-:W-:Y:S01]  /*6600*/  @P3 STG.E.U16 desc[UR54][R4.64+0xe0], R82 ;  /* 0x0000e05204003986 */ /* 0x000fe2000c101536 */
[----:B------:R-:W-:Y:S02]  /*6610*/  F2FP.F16.F32.PACK_AB R84, RZ, R84 ;  /* 0x00000054ff54723e */ /* 0x000fe400000000ff */
[----:B------:R-:W-:Y:S01]  /*6620*/  F2FP.F16.F32.PACK_AB R85, RZ, R85 ;  /* 0x00000055ff55723e */ /* 0x000fe200000000ff */
[----:B------:R-:W-:Y:S01]  /*6630*/  @P2 STG.E.U16 desc[UR54][R4.64+0xe2], R83 ;  /* 0x0000e25304002986 */ /* 0x000fe2000c101536 */
[----:B------:R-:W-:-:S02]  /*6640*/  F2FP.F16.F32.PACK_AB R86, RZ, R86 ;  /* 0x00000056ff56723e */ /* 0x000fc400000000ff */
[----:B------:R-:W-:-:S03]  /*6650*/  F2FP.F16.F32.PACK_AB R87, RZ, R87 ;  /* 0x00000057ff57723e */ /* 0x000fc600000000ff */
[----:B------:R-:W-:Y:S04]  /*6660*/  @P4 STG.E.U16 desc[UR54][R2.64+0xf0], R84 ;  /* 0x0000f05402004986 */ /* 0x000fe8000c101536 */
[----:B------:R0:W-:Y:S02]  /*6670*/  @P5 STG.E.U16 desc[UR54][R2.64+0xf2], R85 ;  /* 0x0000f25502005986 */ /* 0x0001e4000c101536 */
[----:B0-----:R-:W-:Y:S02]  /*6680*/  @P1 IMAD.MOV.U32 R2, RZ, RZ, R4 ;  /* 0x000000ffff021224 */ /* 0x001fe400078e0004 */
[----:B------:R-:W-:-:S05]  /*6690*/  @P1 IMAD.MOV.U32 R3, RZ, RZ, R5 ;  /* 0x000000ffff031224 */ /* 0x000fca00078e0005 */
[----:B------:R0:W-:Y:S04]  /*66a0*/  @P1 STG.E.U16 desc[UR54][R2.64+0xf0], R86 ;  /* 0x0000f05602001986 */ /* 0x0001e8000c101536 */
[----:B------:R0:W-:Y:S02]  /*66b0*/  @P0 STG.E.U16 desc[UR54][R4.64+0xf2], R87 ;  /* 0x0000f25704000986 */ /* 0x0001e4000c101536 */
.L_x_161:
[----:B------:R-:W-:Y:S05]  /*66c0*/  BSYNC B0 ;  /* 0x0000000000007941 */ /* 0x000fea0003800000 */
.L_x_35:
[----:B0-----:R-:W-:Y:S01]  /*66d0*/  IMAD.U32 R2, RZ, RZ, UR52 ;  /* 0x00000034ff027e24 */ /* 0x001fe2000f8e00ff */
[----:B------:R-:W-:Y:S01]  /*66e0*/  ULDC.64 UR4, c[0x0][0x650] ;  /* 0x0001940000047ab9 */ /* 0x000fe20000000a00 */
[----:B------:R-:W-:Y:S01]  /*66f0*/  IMAD.U32 R3, RZ, RZ, UR53 ;  /* 0x00000035ff037e24 */ /* 0x000fe2000f8e00ff */
[----:B------:R0:W-:Y:S01]  /*6700*/  SYNCS.ARRIVE.TRANS64.A1T0 RZ, [R97+UR50], RZ ;  /* 0x000000ff61ff79a7 */ /* 0x0001e20008100032 */
[----:B------:R-:W-:Y:S01]  /*6710*/  PRMT R0, RZ, 0x7610, R0 ;  /* 0x00007610ff007816 */ /* 0x000fe20000000000 */
[----:B------:R-:W-:Y:S01]  /*6720*/  IMAD.MOV.U32 R18, RZ, RZ, -0x1 ;  /* 0xffffffffff127424 */ /* 0x000fe200078e00ff */
[----:B------:R-:W-:Y:S01]  /*6730*/  LEA R16, P0, R2, R16, 0x1 ;  /* 0x0000001002107211 */ /* 0x000fe200078008ff */
[----:B------:R-:W-:Y:S02]  /*6740*/  IMAD.MOV.U32 R2, RZ, RZ, -0x1 ;  /* 0xffffffffff027424 */ /* 0x000fe400078e00ff */
[----:B------:R-:W-:Y:S01]  /*6750*/  IMAD.MOV.U32 R19, RZ, RZ, -0x1 ;  /* 0xffffffffff137424 */ /* 0x000fe200078e00ff */
[----:B------:R-:W-:-:S02]  /*6760*/  IADD3.X R17, R17, UR41, RZ, P0, !PT ;  /* 0x0000002911117c10 */ /* 0x000fc400087fe4ff */
[----:B------:R-:W-:-:S04]  /*6770*/  ISETP.GE.U32.AND P0, PT, R16, UR4, PT ;  /* 0x0000000410007c0c */ /* 0x000fc8000bf06070 */
[----:B------:R-:W-:-:S13]  /*6780*/  ISETP.GE.U32.AND.EX P0, PT, R17, UR5, PT, P0 ;  /* 0x0000000511007c0c */ /* 0x000fda000bf06100 */
[----:B0-----:R-:W-:Y:S05]  /*6790*/  @P0 BRA `(.L_x_162) ;  /* 0x0000000400700947 */ /* 0x001fea0003800000 */
[----:B------:R-:W0:Y:S01]  /*67a0*/  S2UR UR7, SR_CTAID.X ;  /* 0x00000000000779c3 */ /* 0x000e220000002500 */
[----:B------:R-:W-:Y:S01]  /*67b0*/  ULDC.64 UR4, c[0x0][0x628] ;  /* 0x00018a0000047ab9 */ /* 0x000fe20000000a00 */
[----:B------:R-:W-:Y:S01]  /*67c0*/  ULDC UR6, c[0x0][0x150] ;  /* 0x0000540000067ab9 */ /* 0x000fe20000000800 */
[----:B------:R-:W-:Y:S01]  /*67d0*/  ISETP.NE.U32.AND P0, PT, RZ, UR4, PT ;  /* 0x00000004ff007c0c */ /* 0x000fe2000bf05070 */
[----:B------:R-:W-:Y:S01]  /*67e0*/  ULDC UR15, c[0x0][0x630] ;  /* 0x00018c00000f7ab9 */ /* 0x000fe20000000800 */
[C---:B------:R-:W-:Y:S02]  /*67f0*/  R2UR UR17, R16.reuse ;  /* 0x00000000101172ca */ /* 0x040fe400000e0000 */
[----:B------:R-:W-:Y:S01]  /*6800*/  ISETP.NE.AND.EX P0, PT, RZ, UR5, PT, P0 ;  /* 0x00000005ff007c0c */ /* 0x000fe2000bf05300 */
[----:B------:R-:W1:Y:S01]  /*6810*/  S2UR UR16, SR_CTAID.Y ;  /* 0x00000000001079c3 */ /* 0x000e620000002600 */
[----:B------:R-:W-:Y:S02]  /*6820*/  R2UR UR12, R16 ;  /* 0x00000000100c72ca */ /* 0x000fe400000e0000 */
[----:B------:R-:W-:-:S02]  /*6830*/  R2UR UR13, R17 ;  /* 0x00000000110d72ca */ /* 0x000fc400000e0000 */
[----:B0-----:R-:W-:-:S05]  /*6840*/  I2FP.F32.U32 R0, UR7 ;  /* 0x0000000700007c45 */ /* 0x001fca0008201000 */
[----:B------:R-:W-:Y:S01]  /*6850*/  FMUL R0, R0, UR6 ;  /* 0x0000000600007c20 */ /* 0x000fe20008400000 */
[----:B------:R-:W-:Y:S01]  /*6860*/  ULDC UR6, c[0x0][0x154] ;  /* 0x0000550000067ab9 */ /* 0x000fe20000000800 */
[----:B-1----:R-:W-:-:S04]  /*6870*/  I2FP.F32.U32 R2, UR16 ;  /* 0x0000001000027c45 */ /* 0x002fc80008201000 */
[----:B------:R-:W0:Y:S01]  /*6880*/  F2I.U32.TRUNC.NTZ R0, R0 ;  /* 0x0000000000007305 */ /* 0x000e22000020f000 */
[----:B------:R-:W-:Y:S01]  /*6890*/  FMUL R2, R2, UR6 ;  /* 0x0000000602027c20 */ /* 0x000fe20008400000 */
[----:B------:R-:W-:Y:S06]  /*68a0*/  @!P0 BRA `(.L_x_163) ;  /* 0x0000000000308947 */ /* 0x000fec0003800000 */
        /* <DEDUP_REMOVED lines=12> */
.L_x_163:
[----:B------:R-:W-:Y:S01]  /*6970*/  USHF.R.U64 UR6, UR12, UR15, UR13 ;  /* 0x0000000f0c067299 */ /* 0x000fe2000800120d */
[----:B------:R-:W-:Y:S01]  /*6980*/  R2UR UR5, R17 ;  /* 0x00000000110572ca */ /* 0x000fe200000e0000 */
[----:B------:R-:W-:Y:S01]  /*6990*/  USHF.R.U32.HI UR4, URZ, UR15, UR13 ;  /* 0x0000000f3f047299 */ /* 0x000fe2000801160d */
[----:B------:R-:W1:Y:S01]  /*69a0*/  F2I.U32.TRUNC.NTZ R2, R2 ;  /* 0x0000000200027305 */ /* 0x000e62000020f000 */
[----:B------:R-:W-:Y:S01]  /*69b0*/  UIADD3 UR9, UP0, URZ, -UR6, URZ ;  /* 0x800000063f097290 */ /* 0x000fe2000ff1e03f */
[----:B------:R-:W-:Y:S01]  /*69c0*/  ULDC.64 UR10, c[0x0][0x620] ;  /* 0x00018800000a7ab9 */ /* 0x000fe20000000a00 */
[----:B------:R-:W-:Y:S02]  /*69d0*/  ULDC UR14, c[0x0][0x608] ;  /* 0x00018200000e7ab9 */ /* 0x000fe40000000800 */
[----:B------:R-:W-:Y:S01]  /*69e0*/  UIADD3.X UR4, URZ, ~UR4, URZ, UP0, !UPT ;  /* 0x800000043f047290 */ /* 0x000fe200087fe43f */
[----:B------:R-:W-:Y:S01]  /*69f0*/  ULDC UR15, c[0x0][0x658] ;  /* 0x00019600000f7ab9 */ /* 0x000fe20000000800 */
[----:B------:R-:W-:-:S02]  /*6a00*/  ULDC UR12, c[0x0][0x144] ;  /* 0x00005100000c7ab9 */ /* 0x000fc40000000800 */
[----:B------:R-:W-:Y:S01]  /*6a10*/  UIMAD UR8, UR4, UR10, URZ ;  /* 0x0000000a040872a4 */ /* 0x000fe2000f8e023f */
[----:B------:R-:W-:Y:S02]  /*6a20*/  ULDC UR22, c[0x0][0x148] ;  /* 0x0000520000167ab9 */ /* 0x000fe40000000800 */
[----:B------:R-:W-:Y:S01]  /*6a30*/  UMOV UR4, UR17 ;  /* 0x0000001100047c82 */ /* 0x000fe20008000000 */
[----:B------:R-:W-:Y:S02]  /*6a40*/  UIMAD UR8, UR9, UR11, UR8 ;  /* 0x0000000b090872a4 */ /* 0x000fe4000f8e0208 */
[----:B------:R-:W-:Y:S01]  /*6a50*/  UIMAD.WIDE.U32 UR4, UR9, UR10, UR4 ;  /* 0x0000000a090472a5 */ /* 0x000fe2000f8e0004 */
[----:B0-----:R-:W-:Y:S01]  /*6a60*/  R2UR UR9, R0 ;  /* 0x00000000000972ca */ /* 0x001fe200000e0000 */
[----:B------:R-:W-:Y:S01]  /*6a70*/  ULDC UR20, c[0x0][0x648] ;  /* 0x0001920000147ab9 */ /* 0x000fe20000000800 */
[----:B-1----:R-:W-:Y:S01]  /*6a80*/  R2UR UR13, R2 ;  /* 0x00000000020d72ca */ /* 0x002fe200000e0000 */
[----:B------:R-:W-:Y:S01]  /*6a90*/  UIADD3 UR8, UR5, UR8, URZ ;  /* 0x0000000805087290 */ /* 0x000fe2000fffe03f */
[----:B------:R-:W-:-:S02]  /*6aa0*/  ULDC UR21, c[0x0][0x638] ;  /* 0x00018e0000157ab9 */ /* 0x000fc40000000800 */
[----:B------:R-:W-:Y:S02]  /*6ab0*/  ULDC UR5, c[0x0][0x618] ;  /* 0x0001860000057ab9 */ /* 0x000fe40000000800 */
[----:B------:R-:W-:Y:S02]  /*6ac0*/  USHF.R.U64 UR10, UR4, UR5, UR8 ;  /* 0x00000005040a7299 */ /* 0x000fe40008001208 */
[----:B------:R-:W-:-:S03]  /*6ad0*/  USHF.R.U32.HI UR8, URZ, UR5, UR8 ;  /* 0x000000053f087299 */ /* 0x000fc60008011608 */
[----:B------:R-:W-:Y:S01]  /*6ae0*/  ULDC.64 UR4, c[0x0][0x640] ;  /* 0x0001900000047ab9 */ /* 0x000fe20000000a00 */
[----:B------:R-:W-:Y:S01]  /*6af0*/  USHF.R.U64 UR11, UR10, UR14, UR8 ;  /* 0x0000000e0a0b7299 */ /* 0x000fe20008001208 */
[----:B------:R-:W-:Y:S01]  /*6b00*/  ISETP.NE.U32.AND P0, PT, RZ, UR4, PT ;  /* 0x00000004ff007c0c */ /* 0x000fe2000bf05070 */
[----:B------:R-:W-:Y:S02]  /*6b10*/  USHF.R.U32.HI UR8, URZ, UR14, UR8 ;  /* 0x0000000e3f087299 */ /* 0x000fe40008011608 */
[----:B------:R-:W-:Y:S01]  /*6b20*/  UIADD3 UR9, -UR9, URZ, URZ ;  /* 0x0000003f09097290 */ /* 0x000fe2000fffe13f */
[----:B------:R-:W-:Y:S01]  /*6b30*/  ISETP.NE.AND.EX P0, PT, RZ, UR5, PT, P0 ;  /* 0x00000005ff007c0c */ /* 0x000fe2000bf05300 */
[----:B------:R-:W-:Y:S02]  /*6b40*/  USHF.R.U64 UR17, UR11, UR15, UR8 ;  /* 0x0000000f0b117299 */ /* 0x000fe40008001208 */
[----:B------:R-:W-:Y:S02]  /*6b50*/  UIADD3 UR18, -UR13, URZ, URZ ;  /* 0x0000003f0d127290 */ /* 0x000fe4000fffe13f */
[----:B------:R-:W-:-:S02]  /*6b60*/  USHF.R.U32.HI UR15, URZ, UR15, UR8 ;  /* 0x0000000f3f0f7299 */ /* 0x000fc40008011608 */
[----:B------:R-:W-:Y:S01]  /*6b70*/  UIMAD UR19, UR12, UR9, UR7 ;  /* 0x000000090c1372a4 */ /* 0x000fe2000f8e0207 */
[----:B------:R-:W-:-:S05]  /*6b80*/  UMOV UR14, UR17 ;  /* 0x00000011000e7c82 */ /* 0x000fca0008000000 */
[----:B------:R-:W-:Y:S06]  /*6b90*/  @!P0 BRA `(.L_x_164) ;  /* 0x0000000000288947 */ /* 0x000fec0003800000 */
        /* <DEDUP_REMOVED lines=10> */
.L_x_164:
[----:B------:R-:W-:Y:S01]  /*6c40*/  UISETP.NE.AND UP0, UPT, UR38, URZ, UPT ;  /* 0x0000003f2600728c */ /* 0x000fe2000bf05270 */
[----:B------:R-:W-:Y:S01]  /*6c50*/  IMAD.MOV.U32 R0, RZ, RZ, 0x1 ;  /* 0x00000001ff007424 */ /* 0x000fe200078e00ff */
[----:B------:R-:W-:Y:S01]  /*6c60*/  USHF.R.U64 UR5, UR14, UR20, UR15 ;  /* 0x000000140e057299 */ /* 0x000fe2000800120f */
[----:B------:R-:W-:Y:S01]  /*6c70*/  IMAD.U32 R19, RZ, RZ, UR6 ;  /* 0x00000006ff137e24 */ /* 0x000fe2000f8e00ff */
[----:B------:R-:W-:Y:S02]  /*6c80*/  ULOP3.LUT UR4, UR11, UR47, URZ, 0xc0, !UPT ;  /* 0x0000002f0b047292 */ /* 0x000fe4000f8ec03f */
[----:B------:R-:W-:Y:S02]  /*6c90*/  UIADD3 UR7, -UR5, URZ, URZ ;  /* 0x0000003f05077290 */ /* 0x000fe4000fffe13f */
[----:B------:R-:W-:Y:S02]  /*6ca0*/  UIMAD UR4, UR44, UR5, UR4 ;  /* 0x000000052c0472a4 */ /* 0x000fe4000f8e0204 */
[----:B------:R-:W-:-:S02]  /*6cb0*/  ULOP3.LUT UR10, UR10, UR43, URZ, 0xc0, !UPT ;  /* 0x0000002b0a0a7292 */ /* 0x000fc4000f8ec03f */
[----:B------:R-:W-:Y:S02]  /*6cc0*/  @UP0 UIMAD UR19, UR22, UR18, UR16 ;  /* 0x00000012161302a4 */ /* 0x000fe4000f8e0210 */
[----:B------:R-:W-:Y:S01]  /*6cd0*/  UIMAD UR5, UR7, UR21, UR17 ;  /* 0x00000015070572a4 */ /* 0x000fe2000f8e0211 */
[----:B------:R-:W-:Y:S02]  /*6ce0*/  ULDC UR8, c[0x0][0x600] ;  /* 0x0001800000087ab9 */ /* 0x000fe40000000800 */
[----:B------:R-:W-:Y:S01]  /*6cf0*/  ULDC UR7, c[0x0][0x610] ;  /* 0x0001840000077ab9 */ /* 0x000fe20000000800 */
[----:B------:R-:W-:Y:S02]  /*6d00*/  UIMAD UR5, UR5, UR8, UR10 ;  /* 0x00000008050572a4 */ /* 0x000fe4000f8e020a */
[----:B------:R-:W-:-:S04]  /*6d10*/  UIMAD UR4, UR4, UR7, UR19 ;  /* 0x00000007040472a4 */ /* 0x000fc8000f8e0213 */
[----:B------:R-:W-:Y:S02]  /*6d20*/  USEL UR7, UR5, UR4, !UP0 ;  /* 0x0000000405077287 */ /* 0x000fe4000c000000 */
[----:B------:R-:W-:-:S04]  /*6d30*/  USEL UR4, UR4, UR5, !UP0 ;  /* 0x0000000504047287 */ /* 0x000fc8000c000000 */
[----:B------:R-:W-:Y:S02]  /*6d40*/  IMAD.U32 R2, RZ, RZ, UR7 ;  /* 0x00000007ff027e24 */ /* 0x000fe4000f8e00ff */
[----:B------:R-:W-:-:S07]  /*6d50*/  IMAD.U32 R18, RZ, RZ, UR4 ;  /* 0x00000004ff127e24 */ /* 0x000fce000f8e00ff */
.L_x_162:
[----:B------:R-:W-:Y:S01]  /*6d60*/  UIADD3 UR45, UR36, UR45, URZ ;  /* 0x0000002d242d7290 */ /* 0x000fe2000fffe03f */
[----:B------:R-:W-:Y:S02]  /*6d70*/  LOP3.LUT P0, RZ, R0, 0xff, RZ, 0xc0, !PT ;  /* 0x000000ff00ff7812 */ /* 0x000fe4000780c0ff */
[----:B------:R-:W-:Y:S01]  /*6d80*/  LOP3.LUT R100, R100, 0x1, RZ, 0x3c, !PT ;  /* 0x0000000164647812 */ /* 0x000fe200078e3cff */
[----:B------:R-:W-:Y:S02]  /*6d90*/  USHF.R.U32.HI UR4, URZ, 0x2, UR45 ;  /* 0x000000023f047899 */ /* 0x000fe4000801162d */
[----:B------:R-:W-:Y:S02]  /*6da0*/  UISETP.GT.U32.AND UP0, UPT, UR45, 0x3, UPT ;  /* 0x000000032d00788c */ /* 0x000fe4000bf04070 */
[----:B------:R-:W-:Y:S02]  /*6db0*/  ULOP3.LUT UR4, UR4, 0x1, URZ, 0xc0, !UPT ;  /* 0x0000000104047892 */ /* 0x000fe4000f8ec03f */
[----:B------:R-:W-:-:S02]  /*6dc0*/  UISETP.LT.U32.AND UP0, UPT, UR36, 0x4, UP0 ;  /* 0x000000042400788c */ /* 0x000fc40008701070 */
[----:B------:R-:W-:Y:S02]  /*6dd0*/  UISETP.NE.U32.AND UP1, UPT, UR4, 0x1, UPT ;  /* 0x000000010400788c */ /* 0x000fe4000bf25070 */
[----:B------:R-:W-:Y:S02]  /*6de0*/  USEL UR5, URZ, 0x1, !UP0 ;  /* 0x000000013f057887 */ /* 0x000fe4000c000000 */
[----:B------:R-:W-:Y:S02]  /*6df0*/  UISETP.GT.U32.AND UP1, UPT, UR36, 0x3, !UP1 ;  /* 0x000000032400788c */ /* 0x000fe4000cf24070 */
[----:B------:R-:W-:Y:S02]  /*6e00*/  ULOP3.LUT UR45, UR45, 0x3, URZ, 0xc0, !UPT ;  /* 0x000000032d2d7892 */ /* 0x000fe4000f8ec03f */
[----:B------:R-:W-:-:S04]  /*6e10*/  USEL UR4, URZ, 0x1, !UP1 ;  /* 0x000000013f047887 */ /* 0x000fc8000c800000 */
[----:B------:R-:W-:Y:S01]  /*6e20*/  ULOP3.LUT UR48, UR4, UR48, UR5, 0x96, !UPT ;  /* 0x0000003004307292 */ /* 0x000fe2000f8e9605 */
[----:B------:R-:W-:Y:S11]  /*6e30*/  @P0 BRA `(.L_x_165) ;  /* 0xffffffa8006c0947 */ /* 0x000ff6000383ffff */
[----:B------:R-:W-:Y:S05]  /*6e40*/  EXIT ;  /* 0x000000000000794d */ /* 0x000fea0003800000 */
.L_x_16:
[----:B------:R-:W-:-:S08]  /*6e50*/  ISETP.NE.AND P0, PT, RZ, UR6, PT ;  /* 0x00000006ff007c0c */ /* 0x000fd0000bf05270 */
[----:B-----5:R-:W0:-:S00]  /*6e60*/  USETMAXREG.DEALLOC.CTAPOOL 0x28 ;  /* 0x00000028000079c8 */ /* 0x020e0000080e0500 */
[----:B------:R-:W-:Y:S05]  /*6e70*/  @P0 EXIT ;  /* 0x000000000000094d */ /* 0x000fea0003800000 */
[----:B0-----:R-:W-:Y:S01]  /*6e80*/  LOP3.LUT P0, RZ, R0, 0xff, RZ, 0xc0, !PT ;  /* 0x000000ff00ff7812 */ /* 0x001fe2000780c0ff */
[----:B------:R-:W-:Y:S02]  /*6e90*/  IMAD.MOV.U32 R8, RZ, RZ, 0x1 ;  /* 0x00000001ff087424 */ /* 0x000fe400078e00ff */
[----:B------:R-:W-:-:S10]  /*6ea0*/  IMAD.MOV.U32 R0, RZ, RZ, RZ ;  /* 0x000000ffff007224 */ /* 0x000fd400078e00ff */
[----:B------:R-:W-:Y:S05]  /*6eb0*/  @!P0 BRA `(.L_x_166) ;  /* 0x0000000c00648947 */ /* 0x000fea0003800000 */
[----:B------:R-:W0:Y:S01]  /*6ec0*/  S2UR UR8, SR_CgaCtaId ;  /* 0x00000000000879c3 */ /* 0x000e220000008800 */
[----:B------:R-:W-:Y:S01]  /*6ed0*/  LOP3.LUT P0, RZ, R3, 0x1f, RZ, 0xc0, !PT ;  /* 0x0000001f03ff7812 */ /* 0x000fe2000780c0ff */
[----:B------:R-:W-:Y:S01]  /*6ee0*/  ULDC UR5, c[0x0][0x658] ;  /* 0x0001960000057ab9 */ /* 0x000fe20000000800 */
[----:B------:R-:W-:Y:S01]  /*6ef0*/  UMOV UR6, 0xffffffff ;  /* 0xffffffff00067882 */ /* 0x000fe20000000000 */
[----:B------:R-:W-:Y:S01]  /*6f00*/  BSSY B0, `(.L_x_166) ;  /* 0x00000d4000007945 */ /* 0x000fe20003800000 */
[----:B------:R-:W-:Y:S01]  /*6f10*/  USHF.L.U32 UR6, UR6, UR5, URZ ;  /* 0x0000000506067299 */ /* 0x000fe2000800063f */
[C---:B------:R-:W-:Y:S01]  /*6f20*/  ISETP.NE.AND P3, PT, R4.reuse, RZ, PT ;  /* 0x000000ff0400720c */ /* 0x040fe20003f65270 */
[----:B------:R-:W-:Y:S01]  /*6f30*/  IMAD.MOV.U32 R10, RZ, RZ, 0x1 ;  /* 0x00000001ff0a7424 */ /* 0x000fe200078e00ff */
[----:B------:R-:W-:Y:S01]  /*6f40*/  ISETP.NE.OR P0, PT, R4, RZ, !P0 ;  /* 0x000000ff0400720c */ /* 0x000fe20004705670 */
[----:B------:R-:W-:Y:S01]  /*6f50*/  IMAD.MOV.U32 R8, RZ, RZ, 0x1 ;  /* 0x00000001ff087424 */ /* 0x000fe200078e00ff */
[----:B------:R-:W-:Y:S01]  /*6f60*/  ULDC UR4, c[0x0][0x600] ;  /* 0x0001800000047ab9 */ /* 0x000fe20000000800 */
[----:B------:R-:W-:Y:S01]  /*6f70*/  IMAD.MOV.U32 R0, RZ, RZ, RZ ;  /* 0x000000ffff007224 */ /* 0x000fe200078e00ff */
[----:B------:R-:W-:Y:S01]  /*6f80*/  UMOV UR7, 0x1 ;  /* 0x0000000100077882 */ /* 0x000fe20000000000 */
[----:B------:R-:W-:-:S02]  /*6f90*/  UIADD3 UR21, UR37, 0x1, URZ ;  /* 0x0000000125157890 */ /* 0x000fc4000fffe03f */
[----:B------:R-:W-:Y:S02]  /*6fa0*/  ULOP3.LUT UR13, UR40, 0x2, URZ, 0xfc, !UPT ;  /* 0x00000002280d7892 */ /* 0x000fe4000f8efc3f */
[----:B------:R-:W-:Y:S02]  /*6fb0*/  UIADD3 UR4, UR4, -0x1, URZ ;  /* 0xffffffff04047890 */ /* 0x000fe4000fffe03f */
[----:B------:R-:W-:Y:S02]  /*6fc0*/  USHF.L.U32 UR5, UR7, UR5, URZ ;  /* 0x0000000507057299 */ /* 0x000fe4000800063f */
[----:B------:R-:W-:Y:S01]  /*6fd0*/  ULOP3.LUT UR6, URZ, UR6, URZ, 0x33, !UPT ;  /* 0x000000063f067292 */ /* 0x000fe2000f8e333f */
[----:B------:R-:W-:Y:S01]  /*6fe0*/  ULDC.64 UR30, c[0x0][0x198] ;  /* 0x00006600001e7ab9 */ /* 0x000fe20000000a00 */
[----:B0-----:R-:W-:-:S10]  /*6ff0*/  IMAD.U32 R9, RZ, RZ, UR8 ;  /* 0x00000008ff097e24 */ /* 0x001fd4000f8e00ff */
.L_x_178:
[----:B------:R-:W-:-:S03]  /*7000*/  UMOV UR7, 0xffffffff ;  /* 0xffffffff00077882 */ /* 0x000fc60000000000 */
[----:B------:R-:W-:Y:S05]  /*7010*/  BRA.DIV UR7, `(.L_x_167) ;  /* 0x0000001207247947 */ /* 0x000fea000b800000 */
[----:B------:R-:W-:-:S13]  /*7020*/  ELECT P6, URZ, PT ;  /* 0x00000000003f782f */ /* 0x000fda00038c0000 */
.L_x_191:
[----:B------:R-:W0:Y:S01]  /*7030*/  LDC R3, c[0x0][0x28c] ;  /* 0x0000a300ff037b82 */ /* 0x000e220000000800 */
[----:B------:R-:W-:Y:S01]  /*7040*/  BSSY B1, `(.L_x_168) ;  /* 0x0000049000017945 */ /* 0x000fe20003800000 */
[----:B0-----:R-:W-:-:S13]  /*7050*/  ISETP.LT.OR P6, PT, R3, 0x1, !P6 ;  /* 0x000000010300780c */ /* 0x001fda00077c1670 */
[----:B------:R-:W-:Y:S05]  /*7060*/  @P6 BRA `(.L_x_169) ;  /* 0x0000000400186947 */ /* 0x000fea0003800000 */
[----:B------:R-:W-:Y:S02]  /*7070*/  IMAD R9, R18, 0x8, R9 ;  /* 0x0000000812097824 */ /* 0x000fe400078e0209 */
[----:B------:R-:W-:Y:S02]  /*7080*/  IMAD.SHL.U32 R7, R2, 0x80, RZ ;  /* 0x0000008002077824 */ /* 0x000fe400078e00ff */
[----:B------:R-:W-:Y:S02]  /*7090*/  IMAD.MOV.U32 R13, RZ, RZ, RZ ;  /* 0x000000ffff0d7224 */ /* 0x000fe400078e00ff */
[----:B------:R-:W-:Y:S02]  /*70a0*/  IMAD.U32 R14, RZ, RZ, UR21 ;  /* 0x00000015ff0e7e24 */ /* 0x000fe4000f8e00ff */
[----:B------:R-:W-:Y:S02]  /*70b0*/  IMAD.MOV.U32 R2, RZ, RZ, R8 ;  /* 0x000000ffff027224 */ /* 0x000fe400078e0008 */
[----:B------:R-:W-:-:S02]  /*70c0*/  IMAD.MOV.U32 R4, RZ, RZ, R0 ;  /* 0x000000ffff047224 */ /* 0x000fc400078e0000 */
[----:B------:R-:W-:-:S07]  /*70d0*/  IMAD.SHL.U32 R6, R9, 0x8, RZ ;  /* 0x0000000809067824 */ /* 0x000fce00078e00ff */
.L_x_173:
[----:B------:R-:W0:Y:S01]  /*70e0*/  S2UR UR7, SR_CgaCtaId ;  /* 0x00000000000779c3 */ /* 0x000e220000008800 */
[----:B------:R-:W-:Y:S02]  /*70f0*/  MOV R12, 0x400 ;  /* 0x00000400000c7802 */ /* 0x000fe40000000f00 */
[----:B------:R-:W-:-:S05]  /*7100*/  SHF.L.U32 R3, R2, 0x1f, RZ ;  /* 0x0000001f02037819 */ /* 0x000fca00000006ff */
[----:B------:R-:W1:Y:S01]  /*7110*/  @!P3 LDC R5, c[0x0][0x500] ;  /* 0x00014000ff05bb82 */ /* 0x000e620000000800 */
[----:B0-----:R-:W-:-:S05]  /*7120*/  IMAD.U32 R9, RZ, RZ, UR7 ;  /* 0x00000007ff097e24 */ /* 0x001fca000f8e00ff */
[----:B------:R-:W-:-:S05]  /*7130*/  LEA R11, R9, R12, 0x18 ;  /* 0x0000000c090b7211 */ /* 0x000fca00078ec0ff */
[----:B------:R-:W-:-:S04]  /*7140*/  IMAD R12, R4, 0x8, R11 ;  /* 0x00000008040c7824 */ /* 0x000fc800078e020b */
[----:B------:R-:W0:Y:S02]  /*7150*/  SYNCS.PHASECHK.TRANS64.TRYWAIT P1, [R12+URZ+0x20], R3 ;  /* 0x000020030c0075a7 */ /* 0x000e24000802017f */
[----:B01----:R-:W-:Y:S05]  /*7160*/  @!P1 BRA `(.L_x_170) ;  /* 0x0000000c00f09947 */ /* 0x003fea0003800000 */
.L_x_192:
[----:B------:R-:W-:Y:S01]  /*7170*/  UPRMT UR7, UR13, 0x9910, URZ ;  /* 0x000099100d077896 */ /* 0x000fe2000800003f */
[----:B------:R1:W-:Y:S03]  /*7180*/  @!P3 SYNCS.ARRIVE.TRANS64 RZ, [R12+URZ], R5 ;  /* 0x000000050cffb9a7 */ /* 0x0003e6000800003f */
[----:B------:R-:W-:-:S06]  /*7190*/  UISETP.NE.AND UP0, UPT, UR7, 0x2, UPT ;  /* 0x000000020700788c */ /* 0x000fcc000bf05270 */
[----:B------:R-:W-:-:S13]  /*71a0*/  PLOP3.LUT P1, PT, PT, PT, UP0, 0x80, 0x0 ;  /* 0x000000000000781c */ /* 0x000fda0003f2f008 */
[----:B-1----:R-:W-:Y:S05]  /*71b0*/  @P1 BRA `(.L_x_171) ;  /* 0x0000000000041947 */ /* 0x002fea0003800000 */
[----:B------:R-:W-:Y:S01]  /*71c0*/  BPT.TRAP 0x1 ;  /* 0x000000040000795c */ /* 0x000fe20000300000 */
.L_x_171:
[----:B------:R-:W-:Y:S05]  /*71d0*/  @P0 BRA `(.L_x_172) ;  /* 0x0000000000040947 */ /* 0x000fea0003800000 */
[----:B------:R-:W-:Y:S01]  /*71e0*/  BPT.TRAP 0x1 ;  /* 0x000000040000795c */ /* 0x000fe20000300000 */
.L_x_172:
[----:B0-----:R-:W-:Y:S01]  /*71f0*/  IMAD R3, R4, 0x10, R9 ;  /* 0x0000001004037824 */ /* 0x001fe200078e0209 */
[----:B------:R-:W-:Y:S01]  /*7200*/  R2UR UR34, R13 ;  /* 0x000000000d2272ca */ /* 0x000fe200000e0000 */
[----:B------:R-:W-:Y:S01]  /*7210*/  VIADD R14, R14, 0xffffffff ;  /* 0xffffffff0e0e7836 */ /* 0x000fe20000000000 */
[----:B------:R-:W-:Y:S01]  /*7220*/  R2UR UR33, R12 ;  /* 0x000000000c2172ca */ /* 0x000fe200000e0000 */
[----:B------:R-:W-:Y:S01]  /*7230*/  IMAD.SHL.U32 R3, R3, 0x200, RZ ;  /* 0x0000020003037824 */ /* 0x000fe200078e00ff */
[----:B------:R-:W-:Y:S01]  /*7240*/  R2UR UR36, R19 ;  /* 0x00000000132472ca */ /* 0x000fe200000e0000 */
[----:B------:R-:W-:Y:S01]  /*7250*/  UIADD3 UR14, UP0, UR30, 0xf0, URZ ;  /* 0x000000f01e0e7890 */ /* 0x000fe2000ff1e03f */
[----:B------:R-:W-:Y:S01]  /*7260*/  R2UR UR35, R6 ;  /* 0x00000000062372ca */ /* 0x000fe200000e0000 */
[--C-:B------:R-:W-:Y:S01]  /*7270*/  IMAD R3, R3, 0x2, R11.reuse ;  /* 0x0000000203037824 */ /* 0x100fe200078e020b */
[----:B------:R-:W-:Y:S01]  /*7280*/  R2UR UR19, R7 ;  /* 0x00000000071372ca */ /* 0x000fe200000e0000 */
[----:B------:R-:W-:Y:S01]  /*7290*/  IMAD R11, R4, 0x8000, R11 ;  /* 0x00008000040b7824 */ /* 0x000fe200078e020b */
[----:B------:R-:W-:Y:S01]  /*72a0*/  UIADD3 UR42, UP1, UR30, 0x1f0, URZ ;  /* 0x000001f01e2a7890 */ /* 0x000fe2000ff3e03f */
[----:B------:R-:W-:Y:S01]  /*72b0*/  ISETP.GT.AND P2, PT, R14, 0x1, PT ;  /* 0x000000010e00780c */ /* 0x000fe20003f44270 */
[----:B------:R-:W-:Y:S01]  /*72c0*/  UIADD3.X UR15, URZ, UR31, URZ, UP0, !UPT ;  /* 0x0000001f3f0f7290 */ /* 0x000fe200087fe43f */
[----:B------:R-:W-:Y:S01]  /*72d0*/  R2UR UR24, R3 ;  /* 0x00000000031872ca */ /* 0x000fe200000e0000 */
[----:B------:R-:W-:Y:S01]  /*72e0*/  UIADD3 UR26, UR34, 0x40, URZ ;  /* 0x00000040221a7890 */ /* 0x000fe2000fffe03f */
[----:B------:R-:W-:Y:S01]  /*72f0*/  R2UR UR8, R11 ;  /* 0x000000000b0872ca */ /* 0x000fe200000e0000 */
[----:B------:R-:W-:Y:S01]  /*7300*/  UIADD3.X UR43, URZ, UR31, URZ, UP1, !UPT ;  /* 0x0000001f3f2b7290 */ /* 0x000fe20008ffe43f */
[----:B------:R-:W-:Y:S01]  /*7310*/  VIADD R4, R4, 0x1 ;  /* 0x0000000104047836 */ /* 0x000fe20000000000 */
[----:B------:R-:W-:Y:S01]  /*7320*/  UMOV UR7, 0xff0000 ;  /* 0x00ff000000077882 */ /* 0x000fe20000000000 */
[----:B------:R-:W-:Y:S01]  /*7330*/  UMOV UR22, 0x0 ;  /* 0x0000000000167882 */ /* 0x000fe20000000000 */
[----:B------:R-:W-:Y:S01]  /*7340*/  UMOV UR23, 0x10000000 ;  /* 0x1000000000177882 */ /* 0x000fe20000000000 */
[----:B------:R-:W-:Y:S01]  /*7350*/  UMOV UR25, UR33 ;  /* 0x0000002100197c82 */ /* 0x000fe20008000000 */
[----:B------:R-:W-:Y:S01]  /*7360*/  ISETP.NE.AND P1, PT, R4, 0x4, PT ;  /* 0x000000040400780c */ /* 0x000fe20003f25270 */
[----:B------:R-:W-:Y:S01]  /*7370*/  UMOV UR28, UR36 ;  /* 0x00000024001c7c82 */ /* 0x000fe20008000000 */
[----:B------:R-:W-:Y:S01]  /*7380*/  UMOV UR27, UR35 ;  /* 0x00000023001b7c82 */ /* 0x000fe20008000000 */
[----:B------:R-:W-:Y:S01]  /*7390*/  UMOV UR17, UR33 ;  /* 0x0000002100117c82 */ /* 0x000fe20008000000 */
[----:B------:R-:W-:Y:S01]  /*73a0*/  UIADD3 UR32, UR24, 0x180, URZ ;  /* 0x0000018018207890 */ /* 0x000fe2000fffe03f */
[----:B------:R-:W-:Y:S01]  /*73b0*/  SEL R3, RZ, 0x1, P1 ;  /* 0x00000001ff037807 */ /* 0x000fe20000800000 */
[----:B------:R-:W-:Y:S01]  /*73c0*/  UIADD3 UR24, UR24, 0x2180, URZ ;  /* 0x0000218018187890 */ /* 0x000fe2000fffe03f */
[----:B------:R-:W-:Y:S01]  /*73d0*/  VIADD R13, R13, 0x80 ;  /* 0x000000800d0d7836 */ /* 0x000fe20000000000 */
[----:B------:R-:W-:Y:S01]  /*73e0*/  UIADD3 UR16, UR8, 0x10180, URZ ;  /* 0x0001018008107890 */ /* 0x000fe2000fffe03f */
[----:B------:R-:W-:Y:S01]  /*73f0*/  LOP3.LUT R2, R2, R3, RZ, 0x3c, !PT ;  /* 0x0000000302027212 */ /* 0x000fe200078e3cff */
[----:B------:R-:W-:Y:S01]  /*7400*/  UIADD3 UR8, UR8, 0x14180, URZ ;  /* 0x0001418008087890 */ /* 0x000fe2000fffe03f */
[----:B------:R-:W-:Y:S01]  /*7410*/  SEL R4, R4, RZ, P1 ;  /* 0x000000ff04047207 */ /* 0x000fe20000800000 */
[----:B------:R-:W-:Y:S01]  /*7420*/  UMOV UR18, UR34 ;  /* 0x0000002200127c82 */ /* 0x000fe20008000000 */
[----:B------:R-:W-:Y:S01]  /*7430*/  UMOV UR20, UR36 ;  /* 0x0000002400147c82 */ /* 0x000fe20008000000 */
[----:B------:R0:W-:Y:S01]  /*7440*/  UTMALDG.3D.MULTICAST [UR32], [UR14], UR7, desc[UR22] ;  /* 0x000016200e0073b4 */ /* 0x0001e20008011807 */
[----:B------:R-:W-:Y:S01]  /*7450*/  UMOV UR9, UR33 ;  /* 0x0000002100097c82 */ /* 0x000fe20008000000 */
[----:B------:R-:W-:Y:S01]  /*7460*/  UMOV UR11, UR19 ;  /* 0x00000013000b7c82 */ /* 0x000fe20008000000 */
[----:B------:R-:W-:Y:S01]  /*7470*/  UMOV UR12, UR36 ;  /* 0x00000024000c7c82 */ /* 0x000fe20008000000 */
[----:B------:R-:W-:Y:S01]  /*7480*/  UMOV UR10, UR26 ;  /* 0x0000001a000a7c82 */ /* 0x000fe20008000000 */
[----:B------:R0:W-:Y:S01]  /*7490*/  UTMALDG.3D.MULTICAST [UR24], [UR14], UR7, desc[UR22] ;  /* 0x000016180e0073b4 */ /* 0x0001e20008011807 */
[----:B------:R0:W-:Y:S01]  /*74a0*/  UTMALDG.3D [UR16], [UR42], desc[UR22] ;  /* 0x000016102a0075b4 */ /* 0x0001e20008011000 */
[----:B------:R0:W-:Y:S02]  /*74b0*/  UTMALDG.3D [UR8], [UR42], desc[UR22] ;  /* 0x000016082a0075b4 */ /* 0x0001e40008011000 */
[----:B0-----:R-:W-:Y:S05]  /*74c0*/  @P2 BRA `(.L_x_173) ;  /* 0xfffffffc00042947 */ /* 0x001fea000383ffff */
.L_x_169:
[----:B------:R-:W-:Y:S05]  /*74d0*/  BSYNC B1 ;  /* 0x0000000000017941 */ /* 0x000fea0003800000 */
.L_x_168:
[----:B------:R-:W-:Y:S01]  /*74e0*/  LOP3.LUT P4, RZ, R10, 0xff, RZ, 0xc0, !PT ;  /* 0x000000ff0aff7812 */ /* 0x000fe2000788c0ff */
[----:B------:R-:W-:Y:S01]  /*74f0*/  VIADD R0, R0, UR37 ;  /* 0x0000002500007c36 */ /* 0x000fe20008000000 */
[----:B------:R-:W-:Y:S01]  /*7500*/  ULDC.64 UR8, c[0x0][0x650] ;  /* 0x0001940000087ab9 */ /* 0x000fe20000000a00 */
[----:B------:R-:W-:Y:S01]  /*7510*/  IMAD.U32 R3, RZ, RZ, UR37 ;  /* 0x00000025ff037e24 */ /* 0x000fe2000f8e00ff */
[----:B------:R-:W-:Y:S01]  /*7520*/  BSSY B1, `(.L_x_174) ;  /* 0x000006f000017945 */ /* 0x000fe20003800000 */
[----:B------:R-:W-:Y:S01]  /*7530*/  IMAD.MOV.U32 R18, RZ, RZ, -0x1 ;  /* 0xffffffffff127424 */ /* 0x000fe200078e00ff */
[----:B------:R-:W-:Y:S01]  /*7540*/  SHF.R.U32.HI R2, RZ, 0x2, R0 ;  /* 0x00000002ff027819 */ /* 0x000fe20000011600 */
[----:B------:R-:W-:Y:S01]  /*7550*/  IMAD.MOV.U32 R19, RZ, RZ, -0x1 ;  /* 0xffffffffff137424 */ /* 0x000fe200078e00ff */
[----:B------:R-:W-:Y:S02]  /*7560*/  ISETP.GT.U32.AND P1, PT, R0, 0x3, PT ;  /* 0x000000030000780c */ /* 0x000fe40003f24070 */
[----:B------:R-:W-:-:S02]  /*7570*/  LOP3.LUT R2, R2, 0x1, RZ, 0xc0, !PT ;  /* 0x0000000102027812 */ /* 0x000fc400078ec0ff */
[C---:B------:R-:W-:Y:S01]  /*7580*/  ISETP.LT.U32.AND P1, PT, R3.reuse, 0x4, P1 ;  /* 0x000000040300780c */ /* 0x040fe20000f21070 */
[----:B------:R-:W0:Y:S01]  /*7590*/  @P4 S2R R9, SR_CgaCtaId ;  /* 0x0000000000094919 */ /* 0x000e220000008800 */
[----:B------:R-:W-:Y:S02]  /*75a0*/  @P4 MOV R4, 0x400 ;  /* 0x0000040000044802 */ /* 0x000fe40000000f00 */
[----:B------:R-:W-:Y:S02]  /*75b0*/  ISETP.NE.U32.AND P2, PT, R2, 0x1, PT ;  /* 0x000000010200780c */ /* 0x000fe40003f45070 */
[----:B------:R-:W-:Y:S02]  /*75c0*/  LOP3.LUT R0, R0, 0x3, RZ, 0xc0, !PT ;  /* 0x0000000300007812 */ /* 0x000fe400078ec0ff */
[----:B------:R-:W-:Y:S02]  /*75d0*/  ISETP.GT.U32.AND P2, PT, R3, 0x3, !P2 ;  /* 0x000000030300780c */ /* 0x000fe40005744070 */
[----:B------:R-:W-:-:S02]  /*75e0*/  SEL R3, RZ, 0x1, !P1 ;  /* 0x00000001ff037807 */ /* 0x000fc40004800000 */
[----:B------:R-:W-:Y:S02]  /*75f0*/  SEL R2, RZ, 0x1, !P2 ;  /* 0x00000001ff027807 */ /* 0x000fe40005000000 */
[----:B------:R-:W-:Y:S02]  /*7600*/  PRMT R10, RZ, 0x7610, R10 ;  /* 0x00007610ff0a7816 */ /* 0x000fe4000000000a */
[--C-:B------:R-:W-:Y:S01]  /*7610*/  LOP3.LUT R8, R2, R8, R3.reuse, 0x96, !PT ;  /* 0x0000000802087212 */ /* 0x100fe200078e9603 */
[----:B------:R-:W-:Y:S01]  /*7620*/  IMAD.MOV.U32 R2, RZ, RZ, -0x1 ;  /* 0xffffffffff027424 */ /* 0x000fe200078e00ff */
[----:B------:R-:W-:Y:S02]  /*7630*/  PRMT R3, RZ, 0x7610, R3 ;  /* 0x00007610ff037816 */ /* 0x000fe40000000003 */
[----:B0-----:R-:W-:-:S04]  /*7640*/  @P4 LEA R4, R9, R4, 0x18 ;  /* 0x0000000409044211 */ /* 0x001fc800078ec0ff */
[----:B------:R0:W-:Y:S01]  /*7650*/  @P4 SYNCS.ARRIVE.TRANS64.A1T0 RZ, [R4+URZ+0x78], RZ ;  /* 0x000078ff04ff49a7 */ /* 0x0001e2000810003f */
[----:B------:R-:W-:-:S04]  /*7660*/  IADD3 R16, P4, R16, UR52, RZ ;  /* 0x0000003410107c10 */ /* 0x000fc8000ff9e0ff */
[----:B------:R-:W-:Y:S02]  /*7670*/  IADD3.X R17, R17, UR39, RZ, P4, !PT ;  /* 0x0000002711117c10 */ /* 0x000fe4000a7fe4ff */
        /* <DEDUP_REMOVED lines=8> */
[----:B------:R-:W-:Y:S01]  /*7700*/  ULDC UR14, c[0x0][0x154] ;  /* 0x00005500000e7ab9 */ /* 0x000fe20000000800 */
[----:B------:R-:W-:Y:S01]  /*7710*/  IMAD.MOV.U32 R2, RZ, RZ, R16 ;  /* 0x000000ffff027224 */ /* 0x000fe200078e0010 */
[----:B------:R-:W-:Y:S01]  /*7720*/  ISETP.NE.AND.EX P1, PT, RZ, UR9, PT, P1 ;  /* 0x00000009ff007c0c */ /* 0x000fe2000bf25310 */
[----:B------:R-:W1:Y:S01]  /*7730*/  S2UR UR12, SR_CTAID.Y ;  /* 0x00000000000c79c3 */ /* 0x000e620000002600 */
[----:B0-----:R-:W-:-:S05]  /*7740*/  I2FP.F32.U32 R3, UR7 ;  /* 0x0000000700037c45 */ /* 0x001fca0008201000 */
[----:B------:R-:W-:Y:S01]  /*7750*/  FMUL R12, R3, UR10 ;  /* 0x0000000a030c7c20 */ /* 0x000fe20008400000 */
[----:B------:R-:W-:-:S05]  /*7760*/  IMAD.MOV.U32 R3, RZ, RZ, R17 ;  /* 0x000000ffff037224 */ /* 0x000fca00078e0011 */
[----:B------:R-:W-:Y:S05]  /*7770*/  @!P1 BRA `(.L_x_176) ;  /* 0x0000000000289947 */ /* 0x000fea0003800000 */
[----:B------:R-:W-:Y:S02]  /*7780*/  ULDC UR10, c[0x0][0x634] ;  /* 0x00018d00000a7ab9 */ /* 0x000fe40000000800 */
[----:B------:R-:W-:-:S05]  /*7790*/  IADD3 R7, P1, R16, UR10, RZ ;  /* 0x0000000a10077c10 */ /* 0x000fca000ff3e0ff */
[----:B------:R-:W-:-:S04]  /*77a0*/  IMAD.X R11, RZ, RZ, R17, P1 ;  /* 0x000000ffff0b7224 */ /* 0x000fc800008e0611 */
[----:B------:R-:W-:-:S04]  /*77b0*/  IMAD.WIDE.U32 R4, R11, UR8, RZ ;  /* 0x000000080b047c25 */ /* 0x000fc8000f8e00ff */
[----:B------:R-:W-:-:S04]  /*77c0*/  IMAD.WIDE.U32 R4, P1, R7, UR9, R4 ;  /* 0x0000000907047c25 */ /* 0x000fc8000f820004 */
[----:B------:R-:W-:-:S04]  /*77d0*/  IMAD.WIDE.U32 R6, R7, UR8, RZ ;  /* 0x0000000807067c25 */ /* 0x000fc8000f8e00ff */
[----:B------:R-:W-:Y:S01]  /*77e0*/  IMAD.X R3, RZ, RZ, RZ, P1 ;  /* 0x000000ffff037224 */ /* 0x000fe200008e06ff */
[----:B------:R-:W-:Y:S01]  /*77f0*/  IADD3 RZ, P1, R7, R4, RZ ;  /* 0x0000000407ff7210 */ /* 0x000fe20007f3e0ff */
[----:B------:R-:W-:-:S04]  /*7800*/  IMAD.MOV.U32 R2, RZ, RZ, R5 ;  /* 0x000000ffff027224 */ /* 0x000fc800078e0005 */
[----:B------:R-:W-:-:S08]  /*7810*/  IMAD.WIDE.U32.X R2, R11, UR9, R2, P1 ;  /* 0x000000090b027c25 */ /* 0x000fd000088e0402 */
.L_x_176:
[--C-:B------:R-:W-:Y:S01]  /*7820*/  SHF.R.U64 R19, R2, UR11, R3.reuse ;  /* 0x0000000b02137c19 */ /* 0x100fe20008001203 */
[----:B------:R-:W0:Y:S01]  /*7830*/  F2I.U32.TRUNC.NTZ R12, R12 ;  /* 0x0000000c000c7305 */ /* 0x000e22000020f000 */
[----:B------:R-:W-:Y:S01]  /*7840*/  SHF.R.U32.HI R2, RZ, UR11, R3 ;  /* 0x0000000bff027c19 */ /* 0x000fe20008011603 */
[----:B------:R-:W-:Y:S01]  /*7850*/  ULDC.64 UR8, c[0x0][0x620] ;  /* 0x0001880000087ab9 */ /* 0x000fe20000000a00 */
[----:B------:R-:W-:Y:S01]  /*7860*/  IADD3 R5, P1, RZ, -R19, RZ ;  /* 0x80000013ff057210 */ /* 0x000fe20007f3e0ff */
[----:B------:R-:W3:Y:S01]  /*7870*/  LDC R11, c[0x0][0x610] ;  /* 0x00018400ff0b7b82 */ /* 0x000ee20000000800 */
[----:B-1----:R-:W-:Y:S01]  /*7880*/  I2FP.F32.U32 R4, UR12 ;  /* 0x0000000c00047c45 */ /* 0x002fe20008201000 */
[----:B------:R-:W-:Y:S01]  /*7890*/  ULDC UR11, c[0x0][0x658] ;  /* 0x00019600000b7ab9 */ /* 0x000fe20000000800 */
[----:B------:R-:W-:Y:S01]  /*78a0*/  ULDC UR16, c[0x0][0x648] ;  /* 0x0001920000107ab9 */ /* 0x000fe20000000800 */
[----:B------:R-:W-:Y:S02]  /*78b0*/  IMAD.X R2, RZ, RZ, ~R2, P1 ;  /* 0x000000ffff027224 */ /* 0x000fe400008e0e02 */
[----:B------:R-:W-:Y:S01]  /*78c0*/  FMUL R6, R4, UR14 ;  /* 0x0000000e04067c20 */ /* 0x000fe20008400000 */
[----:B------:R-:W-:Y:S01]  /*78d0*/  ULDC.64 UR14, c[0x0][0x640] ;  /* 0x00019000000e7ab9 */ /* 0x000fe20000000a00 */
[----:B------:R-:W-:Y:S01]  /*78e0*/  IMAD R4, R2, UR8, RZ ;  /* 0x0000000802047c24 */ /* 0x000fe2000f8e02ff */
[----:B------:R-:W-:Y:S01]  /*78f0*/  ISETP.NE.U32.AND P1, PT, RZ, UR14, PT ;  /* 0x0000000eff007c0c */ /* 0x000fe2000bf25070 */
[C---:B------:R-:W-:Y:S01]  /*7900*/  IMAD.WIDE.U32 R2, R5.reuse, UR8, R16 ;  /* 0x0000000805027c25 */ /* 0x040fe2000f8e0010 */
[----:B0-----:R-:W-:Y:S01]  /*7910*/  R2UR UR8, R12 ;  /* 0x000000000c0872ca */ /* 0x001fe200000e0000 */
[----:B------:R-:W0:Y:S01]  /*7920*/  F2I.U32.TRUNC.NTZ R6, R6 ;  /* 0x0000000600067305 */ /* 0x000e22000020f000 */
[----:B------:R-:W-:Y:S01]  /*7930*/  ISETP.NE.AND.EX P1, PT, RZ, UR15, PT, P1 ;  /* 0x0000000fff007c0c */ /* 0x000fe2000bf25310 */
[----:B------:R-:W-:Y:S01]  /*7940*/  IMAD R5, R5, UR9, R4 ;  /* 0x0000000905057c24 */ /* 0x000fe2000f8e0204 */
[----:B------:R-:W-:-:S03]  /*7950*/  ULDC UR9, c[0x0][0x618] ;  /* 0x0001860000097ab9 */ /* 0x000fc60000000800 */
[----:B------:R-:W-:-:S05]  /*7960*/  IMAD.IADD R3, R3, 0x1, R5 ;  /* 0x0000000103037824 */ /* 0x000fca00078e0205 */
[--C-:B------:R-:W-:Y:S02]  /*7970*/  SHF.R.U64 R12, R2, UR9, R3.reuse ;  /* 0x00000009020c7c19 */ /* 0x100fe40008001203 */
[----:B------:R-:W-:Y:S01]  /*7980*/  SHF.R.U32.HI R3, RZ, UR9, R3 ;  /* 0x00000009ff037c19 */ /* 0x000fe20008011603 */
[----:B------:R-:W-:Y:S01]  /*7990*/  ULDC UR9, c[0x0][0x608] ;  /* 0x0001820000097ab9 */ /* 0x000fe20000000800 */
[----:B0-----:R-:W-:Y:S02]  /*79a0*/  R2UR UR10, R6 ;  /* 0x00000000060a72ca */ /* 0x001fe400000e0000 */
[--C-:B------:R-:W-:Y:S02]  /*79b0*/  SHF.R.U64 R14, R12, UR9, R3.reuse ;  /* 0x000000090c0e7c19 */ /* 0x100fe40008001203 */
[----:B------:R-:W-:Y:S01]  /*79c0*/  SHF.R.U32.HI R3, RZ, UR9, R3 ;  /* 0x00000009ff037c19 */ /* 0x000fe20008011603 */
[----:B------:R-:W-:-:S03]  /*79d0*/  UIADD3 UR9, -UR8, URZ, URZ ;  /* 0x0000003f08097290 */ /* 0x000fc6000fffe13f */
[--C-:B------:R-:W-:Y:S01]  /*79e0*/  SHF.R.U64 R18, R14, UR11, R3.reuse ;  /* 0x0000000b0e127c19 */ /* 0x100fe20008001203 */
[----:B------:R-:W-:Y:S01]  /*79f0*/  ULDC UR8, c[0x0][0x144] ;  /* 0x0000510000087ab9 */ /* 0x000fe20000000800 */
[----:B------:R-:W-:-:S03]  /*7a00*/  SHF.R.U32.HI R3, RZ, UR11, R3 ;  /* 0x0000000bff037c19 */ /* 0x000fc60008011603 */
[----:B------:R-:W-:Y:S01]  /*7a10*/  IMAD.MOV.U32 R2, RZ, RZ, R18 ;  /* 0x000000ffff027224 */ /* 0x000fe200078e0012 */
[----:B------:R-:W-:Y:S06]  /*7a20*/  @!P1 BRA `(.L_x_177) ;  /* 0x0000000000289947 */ /* 0x000fec0003800000 */
        /* <DEDUP_REMOVED lines=10> */
.L_x_177:
[----:B------:R-:W-:Y:S01]  /*7ad0*/  UISETP.NE.AND UP0, UPT, UR38, URZ, UPT ;  /* 0x0000003f2600728c */ /* 0x000fe2000bf05270 */
[----:B------:R-:W-:Y:S01]  /*7ae0*/  SHF.R.U64 R3, R2, UR16, R3 ;  /* 0x0000001002037c19 */ /* 0x000fe20008001203 */
[----:B------:R-:W-:Y:S01]  /*7af0*/  UIADD3 UR10, -UR10, URZ, URZ ;  /* 0x0000003f0a0a7290 */ /* 0x000fe2000fffe13f */
[----:B------:R-:W-:Y:S01]  /*7b00*/  LOP3.LUT R2, R14, UR6, RZ, 0xc0, !PT ;  /* 0x000000060e027c12 */ /* 0x000fe2000f8ec0ff */
[----:B------:R-:W-:Y:S02]  /*7b10*/  UIMAD UR7, UR8, UR9, UR7 ;  /* 0x00000009080772a4 */ /* 0x000fe4000f8e0207 */
[----:B------:R-:W-:Y:S01]  /*7b20*/  IMAD.MOV R5, RZ, RZ, -R3 ;  /* 0x000000ffff057224 */ /* 0x000fe200078e0a03 */
[----:B------:R-:W-:Y:S01]  /*7b30*/  ULDC UR8, c[0x0][0x148] ;  /* 0x0000520000087ab9 */ /* 0x000fe20000000800 */
[----:B------:R-:W-:Y:S01]  /*7b40*/  IMAD R4, R3, UR5, R2 ;  /* 0x0000000503047c24 */ /* 0x000fe2000f8e0202 */
[----:B------:R-:W-:Y:S02]  /*7b50*/  LOP3.LUT R3, R12, UR4, RZ, 0xc0, !PT ;  /* 0x000000040c037c12 */ /* 0x000fe4000f8ec0ff */
[----:B------:R-:W-:Y:S01]  /*7b60*/  @UP0 UIMAD UR7, UR8, UR10, UR12 ;  /* 0x0000000a080702a4 */ /* 0x000fe2000f8e020c */
[----:B------:R-:W-:-:S02]  /*7b70*/  PLOP3.LUT P1, PT, PT, PT, UP0, 0x80, 0x0 ;  /* 0x000000000000781c */ /* 0x000fc40003f2f008 */
[----:B------:R-:W-:Y:S02]  /*7b80*/  ULDC UR8, c[0x0][0x638] ;  /* 0x00018e0000087ab9 */ /* 0x000fe40000000800 */
[----:B------:R-:W-:Y:S02]  /*7b90*/  IMAD R2, R5, UR8, R18 ;  /* 0x0000000805027c24 */ /* 0x000fe4000f8e0212 */
[----:B---3--:R-:W-:Y:S01]  /*7ba0*/  IMAD R11, R4, R11, UR7 ;  /* 0x00000007040b7e24 */ /* 0x008fe2000f8e020b */
[----:B------:R-:W-:Y:S01]  /*7bb0*/  ULDC UR7, c[0x0][0x600] ;  /* 0x0001800000077ab9 */ /* 0x000fe20000000800 */
[----:B------:R-:W-:Y:S02]  /*7bc0*/  IMAD.MOV.U32 R4, RZ, RZ, 0x1 ;  /* 0x00000001ff047424 */ /* 0x000fe400078e00ff */
[----:B------:R-:W-:-:S03]  /*7bd0*/  IMAD R18, R2, UR7, R3 ;  /* 0x0000000702127c24 */ /* 0x000fc6000f8e0203 */
[----:B------:R-:W-:Y:S02]  /*7be0*/  PRMT R3, R4, 0x7610, R3 ;  /* 0x0000761004037816 */ /* 0x000fe40000000003 */
[----:B------:R-:W-:Y:S02]  /*7bf0*/  SEL R2, R18, R11, !P1 ;  /* 0x0000000b12027207 */ /* 0x000fe40004800000 */
[----:B------:R-:W-:-:S07]  /*7c00*/  SEL R18, R11, R18, !P1 ;  /* 0x000000120b127207 */ /* 0x000fce0004800000 */
.L_x_175:
[----:B------:R-:W-:Y:S05]  /*7c10*/  BSYNC B1 ;  /* 0x0000000000017941 */ /* 0x000fea0003800000 */
.L_x_174:
[----:B------:R-:W-:-:S13]  /*7c20*/  LOP3.LUT P1, RZ, R3, 0xff, RZ, 0xc0, !PT ;  /* 0x000000ff03ff7812 */ /* 0x000fda000782c0ff */
[----:B------:R-:W-:Y:S05]  /*7c30*/  @P1 BRA `(.L_x_178) ;  /* 0xfffffff000f01947 */ /* 0x000fea000383ffff */
[----:B------:R-:W-:Y:S05]  /*7c40*/  BSYNC B0 ;  /* 0x0000000000007941 */ /* 0x000fea0003800000 */
.L_x_166:
[----:B------:R-:W-:-:S03]  /*7c50*/  UMOV UR7, 0xffffffff ;  /* 0xffffffff00077882 */ /* 0x000fc60000000000 */
[----:B------:R-:W-:Y:S05]  /*7c60*/  BRA.DIV UR7, `(.L_x_179) ;  /* 0x0000000607447947 */ /* 0x000fea000b800000 */
[----:B------:R-:W-:-:S13]  /*7c70*/  ELECT P6, URZ, PT ;  /* 0x00000000003f782f */ /* 0x000fda00038c0000 */
.L_x_195:
[----:B------:R-:W-:Y:S04]  /*7c80*/  BSSY B0, `(.L_x_180) ;  /* 0x000002c000007945 */ /* 0x000fe80003800000 */
[----:B------:R-:W-:Y:S05]  /*7c90*/  @!P6 BRA `(.L_x_181) ;  /* 0x0000000000a8e947 */ /* 0x000fea0003800000 */
[----:B------:R-:W-:-:S04]  /*7ca0*/  ULOP3.LUT UR7, UR40, 0x2, URZ, 0xfc, !UPT ;  /* 0x0000000228077892 */ /* 0x000fc8000f8efc3f */
[----:B------:R-:W-:-:S06]  /*7cb0*/  UISETP.NE.AND UP0, UPT, UR7, 0x3, UPT ;  /* 0x000000030700788c */ /* 0x000fcc000bf05270 */
[----:B------:R-:W-:-:S13]  /*7cc0*/  PLOP3.LUT P0, PT, PT, PT, UP0, 0x80, 0x0 ;  /* 0x000000000000781c */ /* 0x000fda0003f0f008 */
[----:B------:R-:W-:Y:S05]  /*7cd0*/  @!P0 BRA `(.L_x_182) ;  /* 0x0000000000048947 */ /* 0x000fea0003800000 */
[----:B------:R-:W-:Y:S01]  /*7ce0*/  BPT.TRAP 0x1 ;  /* 0x000000040000795c */ /* 0x000fe20000300000 */
.L_x_182:
[----:B------:R-:W0:Y:S01]  /*7cf0*/  S2R R3, SR_CgaCtaId ;  /* 0x0000000000037919 */ /* 0x000e220000008800 */
[----:B------:R-:W-:-:S04]  /*7d00*/  MOV R2, 0x400 ;  /* 0x0000040000027802 */ /* 0x000fc80000000f00 */
[----:B0-----:R-:W-:Y:S02]  /*7d10*/  LEA R3, R3, R2, 0x18 ;  /* 0x0000000203037211 */ /* 0x001fe400078ec0ff */
[----:B------:R-:W-:-:S03]  /*7d20*/  SHF.L.U32 R2, R8, 0x1f, RZ ;  /* 0x0000001f08027819 */ /* 0x000fc600000006ff */
[----:B------:R-:W-:-:S04]  /*7d30*/  VIADD R3, R3, 0x20 ;  /* 0x0000002003037836 */ /* 0x000fc80000000000 */
[C---:B------:R-:W-:Y:S02]  /*7d40*/  IMAD R7, R0.reuse, 0x8, R3 ;  /* 0x0000000800077824 */ /* 0x040fe400078e0203 */
[----:B------:R-:W-:Y:S02]  /*7d50*/  VIADD R0, R0, 0x1 ;  /* 0x0000000100007836 */ /* 0x000fe40000000000 */
[----:B------:R-:W0:Y:S03]  /*7d60*/  SYNCS.PHASECHK.TRANS64.TRYWAIT P0, [R7+URZ], R2 ;  /* 0x00000002070075a7 */ /* 0x000e26000800017f */
[----:B------:R-:W-:-:S04]  /*7d70*/  ISETP.NE.AND P1, PT, R0, 0x4, PT ;  /* 0x000000040000780c */ /* 0x000fc80003f25270 */
[----:B------:R-:W-:Y:S02]  /*7d80*/  SEL R5, RZ, 0x1, P1 ;  /* 0x00000001ff057807 */ /* 0x000fe40000800000 */
[----:B------:R-:W-:Y:S02]  /*7d90*/  SEL R0, R0, RZ, P1 ;  /* 0x000000ff00007207 */ /* 0x000fe40000800000 */
[----:B------:R-:W-:-:S03]  /*7da0*/  LOP3.LUT R5, R8, R5, RZ, 0x3c, !PT ;  /* 0x0000000508057212 */ /* 0x000fc600078e3cff */
[----:B------:R-:W-:Y:S01]  /*7db0*/  IMAD R9, R0, 0x8, R3 ;  /* 0x0000000800097824 */ /* 0x000fe200078e0203 */
[----:B------:R-:W-:Y:S01]  /*7dc0*/  SHF.L.U32 R4, R5, 0x1f, RZ ;  /* 0x0000001f05047819 */ /* 0x000fe200000006ff */
[----:B0-----:R-:W-:Y:S06]  /*7dd0*/  @!P0 BRA `(.L_x_183) ;  /* 0x0000000400088947 */ /* 0x001fec0003800000 */
.L_x_196:
[----:B------:R-:W1:Y:S01]  /*7de0*/  SYNCS.PHASECHK.TRANS64.TRYWAIT P0, [R9+URZ], R4 ;  /* 0x00000004090075a7 */ /* 0x000e62000800017f */
[----:B------:R-:W-:-:S05]  /*7df0*/  VIADD R0, R0, 0x1 ;  /* 0x0000000100007836 */ /* 0x000fca0000000000 */
[----:B------:R-:W-:-:S04]  /*7e00*/  ISETP.NE.AND P1, PT, R0, 0x4, PT ;  /* 0x000000040000780c */ /* 0x000fc80003f25270 */
[----:B0-----:R-:W-:Y:S02]  /*7e10*/  SEL R2, RZ, 0x1, P1 ;  /* 0x00000001ff027807 */ /* 0x001fe40000800000 */
[----:B------:R-:W-:Y:S02]  /*7e20*/  SEL R0, R0, RZ, P1 ;  /* 0x000000ff00007207 */ /* 0x000fe40000800000 */
[----:B------:R-:W-:-:S03]  /*7e30*/  LOP3.LUT R7, R5, R2, RZ, 0x3c, !PT ;  /* 0x0000000205077212 */ /* 0x000fc600078e3cff */
[----:B------:R-:W-:Y:S01]  /*7e40*/  IMAD R6, R0, 0x8, R3 ;  /* 0x0000000800067824 */ /* 0x000fe200078e0203 */
[----:B------:R-:W-:Y:S01]  /*7e50*/  SHF.L.U32 R5, R7, 0x1f, RZ ;  /* 0x0000001f07057819 */ /* 0x000fe200000006ff */
[----:B-1----:R-:W-:Y:S06]  /*7e60*/  @!P0 BRA `(.L_x_184) ;  /* 0x0000000000f88947 */ /* 0x002fec0003800000 */
.L_x_197:
[----:B------:R-:W1:Y:S01]  /*7e70*/  SYNCS.PHASECHK.TRANS64.TRYWAIT P0, [R6+URZ], R5 ;  /* 0x00000005060075a7 */ /* 0x000e62000800017f */
[----:B------:R-:W-:-:S05]  /*7e80*/  VIADD R0, R0, 0x1 ;  /* 0x0000000100007836 */ /* 0x000fca0000000000 */
[----:B------:R-:W-:-:S04]  /*7e90*/  ISETP.NE.AND P1, PT, R0, 0x4, PT ;  /* 0x000000040000780c */ /* 0x000fc80003f25270 */
[----:B------:R-:W-:Y:S02]  /*7ea0*/  SEL R2, RZ, 0x1, P1 ;  /* 0x00000001ff027807 */ /* 0x000fe40000800000 */
[----:B------:R-:W-:Y:S02]  /*7eb0*/  SEL R0, R0, RZ, P1 ;  /* 0x000000ff00007207 */ /* 0x000fe40000800000 */
[----:B------:R-:W-:Y:S01]  /*7ec0*/  LOP3.LUT R2, R7, R2, RZ, 0x3c, !PT ;  /* 0x0000000207027212 */ /* 0x000fe200078e3cff */
[----:B-1----:R-:W-:Y:S06]  /*7ed0*/  @!P0 BRA `(.L_x_185) ;  /* 0x0000000000f08947 */ /* 0x002fec0003800000 */
.L_x_198:
[----:B------:R-:W-:Y:S01]  /*7ee0*/  IMAD R3, R0, 0x8, R3 ;  /* 0x0000000800037824 */ /* 0x000fe200078e0203 */
[----:B------:R-:W-:-:S07]  /*7ef0*/  SHF.L.U32 R0, R2, 0x1f, RZ ;  /* 0x0000001f02007819 */ /* 0x000fce00000006ff */
.L_x_186:
[----:B---3--:R3:W4:Y:S02]  /*7f00*/  SYNCS.PHASECHK.TRANS64.TRYWAIT P0, [R3+URZ], R0 ;  /* 0x00000000030075a7 */ /* 0x008724000800017f */
[----:B----4-:R-:W-:Y:S05]  /*7f10*/  @!P0 NANOSLEEP.SYNCS 0x989680 ;  /* 0x009896800000895d */ /* 0x010fea0003900000 */
[----:B------:R-:W4:Y:S02]  /*7f20*/  @!P0 SYNCS.PHASECHK.TRANS64 P0, [R3+URZ], R0 ;  /* 0x00000000030085a7 */ /* 0x000f24000800007f */
[----:B----4-:R-:W-:Y:S05]  /*7f30*/  @!P0 BRA `(.L_x_186) ;  /* 0xfffffffc00f08947 */ /* 0x010fea000383ffff */
.L_x_181:
[----:B------:R-:W-:Y:S05]  /*7f40*/  BSYNC B0 ;  /* 0x0000000000007941 */ /* 0x000fea0003800000 */
.L_x_180:
[----:B------:R-:W-:Y:S05]  /*7f50*/  EXIT ;  /* 0x000000000000794d */ /* 0x000fea0003800000 */
.L_x_18:
[----:B0-----:R0:W1:Y:S02]  /*7f60*/  SYNCS.PHASECHK.TRANS64.TRYWAIT P0, [R96+URZ+-0x8], R3 ;  /* 0xfffff803600075a7 */ /* 0x001064000800017f */
[----:B-1----:R-:W-:Y:S05]  /*7f70*/  @!P0 NANOSLEEP.SYNCS 0x989680 ;  /* 0x009896800000895d */ /* 0x002fea0003900000 */
[----:B------:R-:W1:Y:S02]  /*7f80*/  @!P0 SYNCS.PHASECHK.TRANS64 P0, [R96+URZ+-0x8], R3 ;  /* 0xfffff803600085a7 */ /* 0x000e64000800007f */
[----:B-1----:R-:W-:Y:S05]  /*7f90*/  @!P0 BRA `(.L_x_18) ;  /* 0xfffffffc00f08947 */ /* 0x002fea000383ffff */
[----:B------:R-:W-:Y:S05]  /*7fa0*/  BRA `(.L_x_187) ;  /* 0xffffff98001c7947 */ /* 0x000fea000383ffff */
.L_x_23:
[----:B-1----:R1:W2:Y:S02]  /*7fb0*/  SYNCS.PHASECHK.TRANS64.TRYWAIT P1, [R3+URZ], R0 ;  /* 0x00000000030075a7 */ /* 0x0022a4000802017f */
[----:B--2---:R-:W-:Y:S05]  /*7fc0*/  @!P1 NANOSLEEP.SYNCS 0x989680 ;  /* 0x009896800000995d */ /* 0x004fea0003900000 */
[----:B------:R-:W2:Y:S02]  /*7fd0*/  @!P1 SYNCS.PHASECHK.TRANS64 P1, [R3+URZ], R0 ;  /* 0x00000000030095a7 */ /* 0x000ea4000802007f */
[----:B--2---:R-:W-:Y:S05]  /*7fe0*/  @!P1 BRA `(.L_x_23) ;  /* 0xfffffffc00f09947 */ /* 0x004fea000383ffff */
[----:B------:R-:W-:Y:S05]  /*7ff0*/  BRA `(.L_x_22) ;  /* 0xffffff9800947947 */ /* 0x000fea000383ffff */
.L_x_28:
[----:B-1----:R-:W-:-:S04]  /*8000*/  IMAD.U32 R5, RZ, RZ, UR4 ;  /* 0x00000004ff057e24 */ /* 0x002fc8000f8e00ff */
[----:B------:R1:W2:Y:S03]  /*8010*/  SYNCS.PHASECHK.TRANS64.TRYWAIT P1, [R5+URZ], R4 ;  /* 0x00000004050075a7 */ /* 0x0002a6000802017f */
[----:B--2---:R-:W-:Y:S05]  /*8020*/  @!P1 NANOSLEEP.SYNCS 0x989680 ;  /* 0x009896800000995d */ /* 0x004fea0003900000 */
[----:B------:R-:W2:Y:S02]  /*8030*/  @!P1 SYNCS.PHASECHK.TRANS64 P1, [R5+URZ], R4 ;  /* 0x00000004050095a7 */ /* 0x000ea4000802007f */
[----:B--2---:R-:W-:Y:S05]  /*8040*/  @!P1 BRA `(.L_x_28) ;  /* 0xfffffffc00ec9947 */ /* 0x004fea000383ffff */
[----:B------:R-:W-:Y:S05]  /*8050*/  BRA `(.L_x_27) ;  /* 0xffffff9c00d47947 */ /* 0x000fea000383ffff */
.L_x_34:
[----:B0-----:R0:W1:Y:S02]  /*8060*/  SYNCS.PHASECHK.TRANS64.TRYWAIT P0, [R96+URZ+0x8], R3 ;  /* 0x00000803600075a7 */ /* 0x001064000800017f */
[----:B-1----:R-:W-:Y:S05]  /*8070*/  @!P0 NANOSLEEP.SYNCS 0x989680 ;  /* 0x009896800000895d */ /* 0x002fea0003900000 */
[----:B------:R-:W1:Y:S02]  /*8080*/  @!P0 SYNCS.PHASECHK.TRANS64 P0, [R96+URZ+0x8], R3 ;  /* 0x00000803600085a7 */ /* 0x000e64000800007f */
[----:B-1----:R-:W-:Y:S05]  /*8090*/  @!P0 BRA `(.L_x_34) ;  /* 0xfffffffc00f08947 */ /* 0x002fea000383ffff */
[----:B------:R-:W-:Y:S05]  /*80a0*/  BRA `(.L_x_188) ;  /* 0xffffffa400607947 */ /* 0x000fea000383ffff */
.L_x_167:
[----:B------:R-:W-:Y:S01]  /*80b0*/  BSSY B1, `(.L_x_189) ;  /* 0x0000006000017945 */ /* 0x000fe20003800000 */
[----:B------:R-:W-:-:S07]  /*80c0*/  IMAD.MOV.U32 R15, RZ, RZ, -0x1 ;  /* 0xffffffffff0f7424 */ /* 0x000fce00078e00ff */
[----:B--2---:R-:W-:Y:S05]  /*80d0*/  WARPSYNC.COLLECTIVE R15, `(.L_x_190) ;  /* 0x000000000f0c7348 */ /* 0x004fea0003c00000 */
[----:B------:R-:W-:Y:S02]  /*80e0*/  ELECT P6, UR62, PT ;  /* 0x00000000003e782f */ /* 0x000fe400038c0000 */
[----:B------:R-:W-:Y:S01]  /*80f0*/  MOV R14, UR62 ;  /* 0x0000003e000e7c02 */ /* 0x000fe20008000f00 */
[----:B--2---:R-:W-:Y:S10]  /*8100*/  ENDCOLLECTIVE ;  /* 0x000000000000791b */ /* 0x004ff40003800000 */
.L_x_190:
[----:B------:R-:W-:Y:S05]  /*8110*/  BSYNC B1 ;  /* 0x0000000000017941 */ /* 0x000fea0003800000 */
.L_x_189:
[----:B------:R-:W-:Y:S05]  /*8120*/  BRA `(.L_x_191) ;  /* 0xffffffec00c07947 */ /* 0x000fea000383ffff */
.L_x_170:
[----:B0-----:R0:W1:Y:S02]  /*8130*/  SYNCS.PHASECHK.TRANS64.TRYWAIT P1, [R12+URZ+0x20], R3 ;  /* 0x000020030c0075a7 */ /* 0x001064000802017f */
[----:B-1----:R-:W-:Y:S05]  /*8140*/  @!P1 NANOSLEEP.SYNCS 0x989680 ;  /* 0x009896800000995d */ /* 0x002fea0003900000 */
[----:B------:R-:W1:Y:S02]  /*8150*/  @!P1 SYNCS.PHASECHK.TRANS64 P1, [R12+URZ+0x20], R3 ;  /* 0x000020030c0095a7 */ /* 0x000e64000802007f */
[----:B-1----:R-:W-:Y:S05]  /*8160*/  @!P1 BRA `(.L_x_170) ;  /* 0xfffffffc00f09947 */ /* 0x002fea000383ffff */
[----:B------:R-:W-:Y:S05]  /*8170*/  BRA `(.L_x_192) ;  /* 0xffffffec00fc7947 */ /* 0x000fea000383ffff */
.L_x_179:
[----:B------:R-:W-:Y:S01]  /*8180*/  BSSY B0, `(.L_x_193) ;  /* 0x0000006000007945 */ /* 0x000fe20003800000 */
[----:B------:R-:W-:-:S07]  /*8190*/  IMAD.MOV.U32 R15, RZ, RZ, -0x1 ;  /* 0xffffffffff0f7424 */ /* 0x000fce00078e00ff */
[----:B--2---:R-:W-:Y:S05]  /*81a0*/  WARPSYNC.COLLECTIVE R15, `(.L_x_194) ;  /* 0x000000000f0c7348 */ /* 0x004fea0003c00000 */
[----:B------:R-:W-:Y:S02]  /*81b0*/  ELECT P6, UR62, PT ;  /* 0x00000000003e782f */ /* 0x000fe400038c0000 */
[----:B------:R-:W-:Y:S01]  /*81c0*/  MOV R14, UR62 ;  /* 0x0000003e000e7c02 */ /* 0x000fe20008000f00 */
[----:B--2---:R-:W-:Y:S10]  /*81d0*/  ENDCOLLECTIVE ;  /* 0x000000000000791b */ /* 0x004ff40003800000 */
.L_x_194:
[----:B------:R-:W-:Y:S05]  /*81e0*/  BSYNC B0 ;  /* 0x0000000000007941 */ /* 0x000fea0003800000 */
.L_x_193:
[----:B------:R-:W-:Y:S05]  /*81f0*/  BRA `(.L_x_195) ;  /* 0xfffffff800a07947 */ /* 0x000fea000383ffff */
.L_x_183:
[----:B0-----:R0:W1:Y:S02]  /*8200*/  SYNCS.PHASECHK.TRANS64.TRYWAIT P0, [R7+URZ], R2 ;  /* 0x00000002070075a7 */ /* 0x001064000800017f */
[----:B-1----:R-:W-:Y:S05]  /*8210*/  @!P0 NANOSLEEP.SYNCS 0x989680 ;  /* 0x009896800000895d */ /* 0x002fea0003900000 */
[----:B------:R-:W1:Y:S02]  /*8220*/  @!P0 SYNCS.PHASECHK.TRANS64 P0, [R7+URZ], R2 ;  /* 0x00000002070085a7 */ /* 0x000e64000800007f */
[----:B-1----:R-:W-:Y:S05]  /*8230*/  @!P0 BRA `(.L_x_183) ;  /* 0xfffffffc00f08947 */ /* 0x002fea000383ffff */
[----:B------:R-:W-:Y:S05]  /*8240*/  BRA `(.L_x_196) ;  /* 0xfffffff800e47947 */ /* 0x000fea000383ffff */
.L_x_184:
[----:B0-----:R0:W1:Y:S02]  /*8250*/  SYNCS.PHASECHK.TRANS64.TRYWAIT P0, [R9+URZ], R4 ;  /* 0x00000004090075a7 */ /* 0x001064000800017f */
[----:B-1----:R-:W-:Y:S05]  /*8260*/  @!P0 NANOSLEEP.SYNCS 0x989680 ;  /* 0x009896800000895d */ /* 0x002fea0003900000 */
[----:B------:R-:W1:Y:S02]  /*8270*/  @!P0 SYNCS.PHASECHK.TRANS64 P0, [R9+URZ], R4 ;  /* 0x00000004090085a7 */ /* 0x000e64000800007f */
[----:B-1----:R-:W-:Y:S05]  /*8280*/  @!P0 BRA `(.L_x_184) ;  /* 0xfffffffc00f08947 */ /* 0x002fea000383ffff */
[----:B------:R-:W-:Y:S05]  /*8290*/  BRA `(.L_x_197) ;  /* 0xfffffff800f47947 */ /* 0x000fea000383ffff */
.L_x_185:
[----:B-1----:R1:W3:Y:S02]  /*82a0*/  SYNCS.PHASECHK.TRANS64.TRYWAIT P0, [R6+URZ], R5 ;  /* 0x00000005060075a7 */ /* 0x0022e4000800017f */
[----:B---3--:R-:W-:Y:S05]  /*82b0*/  @!P0 NANOSLEEP.SYNCS 0x989680 ;  /* 0x009896800000895d */ /* 0x008fea0003900000 */
[----:B------:R-:W3:Y:S02]  /*82c0*/  @!P0 SYNCS.PHASECHK.TRANS64 P0, [R6+URZ], R5 ;  /* 0x00000005060085a7 */ /* 0x000ee4000800007f */
[----:B---3--:R-:W-:Y:S05]  /*82d0*/  @!P0 BRA `(.L_x_185) ;  /* 0xfffffffc00f08947 */ /* 0x008fea000383ffff */
[----:B------:R-:W-:Y:S05]  /*82e0*/  BRA `(.L_x_198) ;  /* 0xfffffff800fc7947 */ /* 0x000fea000383ffff */
.L_x_199:
[----:B------:R-:W-:-:S00]  /*82f0*/  BRA `(.L_x_199) ;  /* 0xfffffffc00fc7947 */ /* 0x000fc0000383ffff */
[----:B------:R-:W-:-:S00]  /*8300*/  NOP ;  /* 0x0000000000007918 */ /* 0x000fc00000000000 */
[----:B------:R-:W-:-:S00]  /*8310*/  NOP ;  /* 0x0000000000007918 */ /* 0x000fc00000000000 */
[----:B------:R-:W-:-:S00]  /*8320*/  NOP ;  /* 0x0000000000007918 */ /* 0x000fc00000000000 */
[----:B------:R-:W-:-:S00]  /*8330*/  NOP ;  /* 0x0000000000007918 */ /* 0x000fc00000000000 */
[----:B------:R-:W-:-:S00]  /*8340*/  NOP ;  /* 0x0000000000007918 */ /* 0x000fc00000000000 */
[----:B------:R-:W-:-:S00]  /*8350*/  NOP ;  /* 0x0000000000007918 */ /* 0x000fc00000000000 */
[----:B------:R-:W-:-:S00]  /*8360*/  NOP ;  /* 0x0000000000007918 */ /* 0x000fc00000000000 */
[----:B------:R-:W-:-:S00]  /*8370*/  NOP ;  /* 0x0000000000007918 */ /* 0x000fc00000000000 */
.L_x_200:


//--------------------- .nv.global.init           --------------------------
	.section	.nv.global.init,"aw",@progbits
.nv.global.init:
	.type		$str$22,@object
	.size		$str$22,($str$23 - $str$22)
$str$22:
        /*0000*/ 	.byte	0x6b, 0x5f, 0x74, 0x69, 0x6c, 0x65, 0x5f, 0x63, 0x6f, 0x75, 0x6e, 0x74, 0x20, 0x3e, 0x3d, 0x20
        /*0010*/ 	.byte	0x31, 0x00
	.type		$str$23,@object
	.size		$str$23,(__unnamed_1 - $str$23)
$str$23:
        /*0012*/ 	.byte	0x2f, 0x74, 0x6d, 0x70, 0x2f, 0x63, 0x75, 0x74, 0x6c, 0x61, 0x73, 0x73, 0x5f, 0x73, 0x77, 0x65
        /*0022*/ 	.byte	0x65, 0x70, 0x5f, 0x73, 0x72, 0x63, 0x2f, 0x69, 0x6e, 0x63, 0x6c, 0x75, 0x64, 0x65, 0x2f, 0x63
        /*0032*/ 	.byte	0x75, 0x74, 0x6c, 0x61, 0x73, 0x73, 0x2f, 0x67, 0x65, 0x6d, 0x6d, 0x2f, 0x63, 0x6f, 0x6c, 0x6c
        /*0042*/ 	.byte	0x65, 0x63, 0x74, 0x69, 0x76, 0x65, 0x2f, 0x73, 0x6d, 0x39, 0x30, 0x5f, 0x6d, 0x6d, 0x61, 0x5f
        /*0052*/ 	.byte	0x74, 0x6d, 0x61, 0x5f, 0x67, 0x6d, 0x6d, 0x61, 0x5f, 0x73, 0x73, 0x5f, 0x77, 0x61, 0x72, 0x70
        /*0062*/ 	.byte	0x73, 0x70, 0x65, 0x63, 0x69, 0x61, 0x6c, 0x69, 0x7a, 0x65, 0x64, 0x2e, 0x68, 0x70, 0x70, 0x00
	.type		__unnamed_1,@object
	.size		__unnamed_1,(.L_0 - __unnamed_1)
__unnamed_1:
        /*0072*/ 	.byte	0x76, 0x6f, 0x69, 0x64, 0x20, 0x63, 0x75, 0x74, 0x6c, 0x61, 0x73, 0x73, 0x3a, 0x3a, 0x67, 0x65
        /* <DEDUP_REMOVED lines=180> */
        /*0bc2*/ 	.byte	0x5d, 0x00
.L_0:


//--------------------- .nv.shared._ZN7cutlass13device_kernelINS_4gemm6kernel13GemmUniversalIN4cute5tupleIJiiiiEEENS1_10collective13CollectiveMmaINS1_34MainloopSm90TmaGmmaWarpSpecializedILi4ENS5_IJNS4_1CILi1EEENSA_ILi8EEESB_EEENS1_32KernelTmaWarpSpecializedPingpongEEENS5_IJNSA_ILi64EEENSA_ILi128EEESH_EEENS_6half_tENS5_IJlSB_lEEESJ_SK_NS4_8TiledMMAINS4_8MMA_AtomIJNS4_4SM904GMMA26MMA_64x128x16_F32F16F16_SSILNSO_5MajorE0ELSQ_0ELNSO_7ScaleInE1ELSR_1EEEEEENS4_6LayoutINS5_IJSB_SB_SB_EEENS5_IJNSA_ILi0EEESW_SW_EEEEENS5_IJNS4_10UnderscoreESZ_SZ_EEEEENS4_23SM90_TMA_LOAD_MULTICASTENS4_14ComposedLayoutINS4_7SwizzleILi3ELi4ELi3EEENS4_18smem_ptr_flag_bitsILi16EEENSU_INS5_IJSC_SG_EEENS5_IJSG_SB_EEEEEEEvNS4_8identityENS4_13SM90_TMA_LOADES1B_vS1C_EENS_8epilogue10collective6detail29Sm90TmaWarpSpecializedAdapterINS1G_15DefaultEpilogueISJ_SK_SK_NS1F_6thread17LinearCombinationISJ_Li1EffLNS1K_9ScaleType4KindE0ELNS_15FloatRoundStyleE2ESJ_EENS1_15EpilogueDefaultEEEEEvvEEEEvNT_6ParamsE --------------------------
	.section	.nv.shared._ZN7cutlass13device_kernelINS_4gemm6kernel13GemmUniversalIN4cute5tupleIJiiiiEEENS1_10collective13CollectiveMmaINS1_34MainloopSm90TmaGmmaWarpSpecializedILi4ENS5_IJNS4_1CILi1EEENSA_ILi8EEESB_EEENS1_32KernelTmaWarpSpecializedPingpongEEENS5_IJNSA_ILi64EEENSA_ILi128EEESH_EEENS_6half_tENS5_IJlSB_lEEESJ_SK_NS4_8TiledMMAINS4_8MMA_AtomIJNS4_4SM904GMMA26MMA_64x128x16_F32F16F16_SSILNSO_5MajorE0ELSQ_0ELNSO_7ScaleInE1ELSR_1EEEEEENS4_6LayoutINS5_IJSB_SB_SB_EEENS5_IJNSA_ILi0EEESW_SW_EEEEENS5_IJNS4_10UnderscoreESZ_SZ_EEEEENS4_23SM90_TMA_LOAD_MULTICASTENS4_14ComposedLayoutINS4_7SwizzleILi3ELi4ELi3EEENS4_18smem_ptr_flag_bitsILi16EEENSU_INS5_IJSC_SG_EEENS5_IJSG_SB_EEEEEEEvNS4_8identityENS4_13SM90_TMA_LOADES1B_vS1C_EENS_8epilogue10collective6detail29Sm90TmaWarpSpecializedAdapterINS1G_15DefaultEpilogueISJ_SK_SK_NS1F_6thread17LinearCombinationISJ_Li1EffLNS1K_9ScaleType4KindE0ELNS_15FloatRoundStyleE2ESJ_EENS1_15EpilogueDefaultEEEEEvvEEEEvNT_6ParamsE,"aw",@nobits
	.sectionflags	@""
	.align	16
	.zero		1024


//--------------------- .nv.shared.reserved.0     --------------------------
	.section	.nv.shared.reserved.0,"aw",@nobits
	.weak		__nv_reservedSMEM_offset_0_alias
	.size		__nv_reservedSMEM_offset_0_alias, 0, 0
	.other		__nv_reservedSMEM_offset_0_alias,@"STO_CUDA_RESERVED_SHARED STV_DEFAULT"
__nv_reservedSMEM_offset_0_alias:
	.zero		0


//--------------------- .nv.global                --------------------------
	.section	.nv.global,"aw",@nobits
.nv.global:
	.type		_ZN40_INTERNAL_d942a9b8_4_k_cu_42798704_195394cute1_E,@object
	.size		_ZN40_INTERNAL_d942a9b8_4_k_cu_42798704_195394cute1_E,(_ZN40_INTERNAL_d942a9b8_4_k_cu_42798704_195394cuda3std3__45__cpo6cbeginE - _ZN40_INTERNAL_d942a9b8_4_k_cu_42798704_195394cute1_E)
_ZN40_INTERNAL_d942a9b8_4_k_cu_42798704_195394cute1_E:
	.zero		1
	.type		_ZN40_INTERNAL_d942a9b8_4_k_cu_42798704_195394cuda3std3__45__cpo6cbeginE,@object
	.size		_ZN40_INTERNAL_d942a9b8_4_k_cu_42798704_195394cuda3std3__45__cpo6cbeginE,(_ZN40_INTERNAL_d942a9b8_4_k_cu_42798704_195394cuda3std3__48in_placeE - _ZN40_INTERNAL_d942a9b8_4_k_cu_42798704_195394cuda3std3__45__cpo6cbeginE)
_ZN40_INTERNAL_d942a9b8_4_k_cu_42798704_195394cuda3std3__45__cpo6cbeginE:
	.zero		1
	.type		_ZN40_INTERNAL_d942a9b8_4_k_cu_42798704_195394cuda3std3__48in_placeE,@object
	.size		_ZN40_INTERNAL_d942a9b8_4_k_cu_42798704_195394cuda3std3__48in_placeE,(_ZN40_INTERNAL_d942a9b8_4_k_cu_42798704_195394cuda3std6ranges3__45__cpo9iter_moveE - _ZN40_INTERNAL_d942a9b8_4_k_cu_42798704_195394cuda3std3__48in_placeE)
_ZN40_INTERNAL_d942a9b8_4_k_cu_42798704_195394cuda3std3__48in_placeE:
	.zero		1
	.type		_ZN40_INTERNAL_d942a9b8_4_k_cu_42798704_195394cuda3std6ranges3__45__cpo9iter_moveE,@object
	.size		_ZN40_INTERNAL_d942a9b8_4_k_cu_42798704_195394cuda3std6ranges3__45__cpo9iter_moveE,(_ZN40_INTERNAL_d942a9b8_4_k_cu_42798704_195394cuda3std3__45__cpo5beginE - _ZN40_INTERNAL_d942a9b8_4_k_cu_42798704_195394cuda3std6ranges3__45__cpo9iter_moveE)
_ZN40_INTERNAL_d942a9b8_4_k_cu_42798704_195394cuda3std6ranges3__45__cpo9iter_moveE:
	.zero		1
	.type		_ZN40_INTERNAL_d942a9b8_4_k_cu_42798704_195394cuda3std3__45__cpo5beginE,@object
	.size		_ZN40_INTERNAL_d942a9b8_4_k_cu_42798704_195394cuda3std3__45__cpo5beginE,(_ZN40_INTERNAL_d942a9b8_4_k_cu_42798704_195394cuda3std3__442_GLOBAL__N__d942a9b8_4_k_cu_42798704_195396ignoreE - _ZN40_INTERNAL_d942a9b8_4_k_cu_42798704_195394cuda3std3__45__cpo5beginE)
_ZN40_INTERNAL_d942a9b8_4_k_cu_42798704_195394cuda3std3__45__cpo5beginE:
	.zero		1
	.type		_ZN40_INTERNAL_d942a9b8_4_k_cu_42798704_195394cuda3std3__442_GLOBAL__N__d942a9b8_4_k_cu_42798704_195396ignoreE,@object
	.size		_ZN40_INTERNAL_d942a9b8_4_k_cu_42798704_195394cuda3std3__442_GLOBAL__N__d942a9b8_4_k_cu_42798704_195396ignoreE,(_ZN40_INTERNAL_d942a9b8_4_k_cu_42798704_195394cute7productE - _ZN40_INTERNAL_d942a9b8_4_k_cu_42798704_195394cuda3std3__442_GLOBAL__N__d942a9b8_4_k_cu_42798704_195396ignoreE)
_ZN40_INTERNAL_d942a9b8_4_k_cu_42798704_195394cuda3std3__442_GLOBAL__N__d942a9b8_4_k_cu_42798704_195396ignoreE:
	.zero		1
	.type		_ZN40_INTERNAL_d942a9b8_4_k_cu_42798704_195394cute7productE,@object
	.size		_ZN40_INTERNAL_d942a9b8_4_k_cu_42798704_195394cute7productE,(_ZN40_INTERNAL_d942a9b8_4_k_cu_42798704_195394cuda3std3__45__cpo3endE - _ZN40_INTERNAL_d942a9b8_4_k_cu_42798704_195394cute7productE)
_ZN40_INTERNAL_d942a9b8_4_k_cu_42798704_195394cute7productE:
	.zero		1
	.type		_ZN40_INTERNAL_d942a9b8_4_k_cu_42798704_195394cuda3std3__45__cpo3endE,@object
	.size		_ZN40_INTERNAL_d942a9b8_4_k_cu_42798704_195394cuda3std3__45__cpo3endE,(_ZN40_INTERNAL_d942a9b8_4_k_cu_42798704_195394cuda3std3__419piecewise_constructE - _ZN40_INTERNAL_d942a9b8_4_k_cu_42798704_195394cuda3std3__45__cpo3endE)
_ZN40_INTERNAL_d942a9b8_4_k_cu_42798704_195394cuda3std3__45__cpo3endE:
	.zero		1
	.type		_ZN40_INTERNAL_d942a9b8_4_k_cu_42798704_195394cuda3std3__419piecewise_constructE,@object
	.size		_ZN40_INTERNAL_d942a9b8_4_k_cu_42798704_195394cuda3std3__419piecewise_constructE,(_ZN40_INTERNAL_d942a9b8_4_k_cu_42798704_195394cuda3std3__45__cpo4cendE - _ZN40_INTERNAL_d942a9b8_4_k_cu_42798704_195394cuda3std3__419piecewise_constructE)
_ZN40_INTERNAL_d942a9b8_4_k_cu_42798704_195394cuda3std3__419piecewise_constructE:
	.zero		1
	.type		_ZN40_INTERNAL_d942a9b8_4_k_cu_42798704_195394cuda3std3__45__cpo4cendE,@object
	.size		_ZN40_INTERNAL_d942a9b8_4_k_cu_42798704_195394cuda3std3__45__cpo4cendE,(_ZN40_INTERNAL_d942a9b8_4_k_cu_42798704_195394cuda3std6ranges3__45__cpo4swapE - _ZN40_INTERNAL_d942a9b8_4_k_cu_42798704_195394cuda3std3__45__cpo4cendE)
_ZN40_INTERNAL_d942a9b8_4_k_cu_42798704_195394cuda3std3__45__cpo4cendE:
	.zero		1
	.type		_ZN40_INTERNAL_d942a9b8_4_k_cu_42798704_195394cuda3std6ranges3__45__cpo4swapE,@object
	.size		_ZN40_INTERNAL_d942a9b8_4_k_cu_42798704_195394cuda3std6ranges3__45__cpo4swapE,(.L_8 - _ZN40_INTERNAL_d942a9b8_4_k_cu_42798704_195394cuda3std6ranges3__45__cpo4swapE)
_ZN40_INTERNAL_d942a9b8_4_k_cu_42798704_195394cuda3std6ranges3__45__cpo4swapE:
	.zero		1
.L_8:


//--------------------- .nv.constant0._ZN7cutlass13device_kernelINS_4gemm6kernel13GemmUniversalIN4cute5tupleIJiiiiEEENS1_10collective13CollectiveMmaINS1_34MainloopSm90TmaGmmaWarpSpecializedILi4ENS5_IJNS4_1CILi1EEENSA_ILi8EEESB_EEENS1_32KernelTmaWarpSpecializedPingpongEEENS5_IJNSA_ILi64EEENSA_ILi128EEESH_EEENS_6half_tENS5_IJlSB_lEEESJ_SK_NS4_8TiledMMAINS4_8MMA_AtomIJNS4_4SM904GMMA26MMA_64x128x16_F32F16F16_SSILNSO_5MajorE0ELSQ_0ELNSO_7ScaleInE1ELSR_1EEEEEENS4_6LayoutINS5_IJSB_SB_SB_EEENS5_IJNSA_ILi0EEESW_SW_EEEEENS5_IJNS4_10UnderscoreESZ_SZ_EEEEENS4_23SM90_TMA_LOAD_MULTICASTENS4_14ComposedLayoutINS4_7SwizzleILi3ELi4ELi3EEENS4_18smem_ptr_flag_bitsILi16EEENSU_INS5_IJSC_SG_EEENS5_IJSG_SB_EEEEEEEvNS4_8identityENS4_13SM90_TMA_LOADES1B_vS1C_EENS_8epilogue10collective6detail29Sm90TmaWarpSpecializedAdapterINS1G_15DefaultEpilogueISJ_SK_SK_NS1F_6thread17LinearCombinationISJ_Li1EffLNS1K_9ScaleType4KindE0ELNS_15FloatRoundStyleE2ESJ_EENS1_15EpilogueDefaultEEEEEvvEEEEvNT_6ParamsE --------------------------
	.section	.nv.constant0._ZN7cutlass13device_kernelINS_4gemm6kernel13GemmUniversalIN4cute5tupleIJiiiiEEENS1_10collective13CollectiveMmaINS1_34MainloopSm90TmaGmmaWarpSpecializedILi4ENS5_IJNS4_1CILi1EEENSA_ILi8EEESB_EEENS1_32KernelTmaWarpSpecializedPingpongEEENS5_IJNSA_ILi64EEENSA_ILi128EEESH_EEENS_6half_tENS5_IJlSB_lEEESJ_SK_NS4_8TiledMMAINS4_8MMA_AtomIJNS4_4SM904GMMA26MMA_64x128x16_F32F16F16_SSILNSO_5MajorE0ELSQ_0ELNSO_7ScaleInE1ELSR_1EEEEEENS4_6LayoutINS5_IJSB_SB_SB_EEENS5_IJNSA_ILi0EEESW_SW_EEEEENS5_IJNS4_10UnderscoreESZ_SZ_EEEEENS4_23SM90_TMA_LOAD_MULTICASTENS4_14ComposedLayoutINS4_7SwizzleILi3ELi4ELi3EEENS4_18smem_ptr_flag_bitsILi16EEENSU_INS5_IJSC_SG_EEENS5_IJSG_SB_EEEEEEEvNS4_8identityENS4_13SM90_TMA_LOADES1B_vS1C_EENS_8epilogue10collective6detail29Sm90TmaWarpSpecializedAdapterINS1G_15DefaultEpilogueISJ_SK_SK_NS1F_6thread17LinearCombinationISJ_Li1EffLNS1K_9ScaleType4KindE0ELNS_15FloatRoundStyleE2ESJ_EENS1_15EpilogueDefaultEEEEEvvEEEEvNT_6ParamsE,"a",@progbits
	.sectionflags	@""
	.align	4
.nv.constant0._ZN7cutlass13device_kernelINS_4gemm6kernel13GemmUniversalIN4cute5tupleIJiiiiEEENS1_10collective13CollectiveMmaINS1_34MainloopSm90TmaGmmaWarpSpecializedILi4ENS5_IJNS4_1CILi1EEENSA_ILi8EEESB_EEENS1_32KernelTmaWarpSpecializedPingpongEEENS5_IJNSA_ILi64EEENSA_ILi128EEESH_EEENS_6half_tENS5_IJlSB_lEEESJ_SK_NS4_8TiledMMAINS4_8MMA_AtomIJNS4_4SM904GMMA26MMA_64x128x16_F32F16F16_SSILNSO_5MajorE0ELSQ_0ELNSO_7ScaleInE1ELSR_1EEEEEENS4_6LayoutINS5_IJSB_SB_SB_EEENS5_IJNSA_ILi0EEESW_SW_EEEEENS5_IJNS4_10UnderscoreESZ_SZ_EEEEENS4_23SM90_TMA_LOAD_MULTICASTENS4_14ComposedLayoutINS4_7SwizzleILi3ELi4ELi3EEENS4_18smem_ptr_flag_bitsILi16EEENSU_INS5_IJSC_SG_EEENS5_IJSG_SB_EEEEEEEvNS4_8identityENS4_13SM90_TMA_LOADES1B_vS1C_EENS_8epilogue10collective6detail29Sm90TmaWarpSpecializedAdapterINS1G_15DefaultEpilogueISJ_SK_SK_NS1F_6thread17LinearCombinationISJ_Li1EffLNS1K_9ScaleType4KindE0ELNS_15FloatRoundStyleE2ESJ_EENS1_15EpilogueDefaultEEEEEvvEEEEvNT_6ParamsE:
	.zero		1664


//--------------------- SYMBOLS --------------------------

	.type		.nv.reservedSmem.offset0,@object
	.size		.nv.reservedSmem.offset0,0x4
	.type		__assertfail,@function
